def gluon_tcgen05(
    a_ptr,
    b_ptr,
    c_ptr,
    M,
    N,
    K,
    stride_am,
    stride_bk,
    stride_cm,
    BLOCK_M: gl.constexpr,
    BLOCK_N: gl.constexpr,
    BLOCK_K: gl.constexpr,
    DTYPE: gl.constexpr,
    A_LAYOUT: gl.constexpr,
    B_LAYOUT: gl.constexpr,
    C_LAYOUT: gl.constexpr,
    B_SHAPE: gl.constexpr,
    TMEM_LAYOUT: gl.constexpr,
    TMEM_REG: gl.constexpr,
    TRANS_B: gl.constexpr,
    NUM_BUFFERS: gl.constexpr,
):
    a_desc = tma.make_tensor_descriptor(
        a_ptr, [M, K], [stride_am, 1], [BLOCK_M, BLOCK_K], A_LAYOUT
    )
    b_desc = tma.make_tensor_descriptor(
        b_ptr,
        [N, K] if TRANS_B else [K, N],
        [stride_bk, 1],
        B_SHAPE,
        B_LAYOUT,
    )
    c_desc = tma.make_tensor_descriptor(
        c_ptr, [M, N], [stride_cm, 1], [BLOCK_M, BLOCK_N], C_LAYOUT
    )

    a_bufs = gl.allocate_shared_memory(
        DTYPE, [NUM_BUFFERS, BLOCK_M, BLOCK_K], A_LAYOUT
    )
    b_bufs = gl.allocate_shared_memory(DTYPE, [NUM_BUFFERS] + B_SHAPE, B_LAYOUT)

    pid_m = gl.program_id(0)
    pid_n = gl.program_id(1)
    off_m = pid_m * BLOCK_M
    off_n = pid_n * BLOCK_N

    tma_bars = gl.allocate_shared_memory(
        gl.int64, [NUM_BUFFERS, 1], mbarrier.MBarrierLayout()
    )
    mma_bars = gl.allocate_shared_memory(
        gl.int64, [NUM_BUFFERS, 1], mbarrier.MBarrierLayout()
    )
    for i in gl.static_range(NUM_BUFFERS):
        mbarrier.init(tma_bars.index(i), count=1)
        mbarrier.init(mma_bars.index(i), count=1)

    acc_tmem = allocate_tensor_memory(gl.float32, [BLOCK_M, BLOCK_N], TMEM_LAYOUT)
    idx = 0
    phase = 0
    use_acc = False
    for k in range(0, K, BLOCK_K):
        a = a_bufs.index(idx)
        b = b_bufs.index(idx)
        tma_bar = tma_bars.index(idx)
        mma_bar = mma_bars.index(idx)
        mbarrier.expect(
            tma_bar, a_desc.block_type.nbytes + b_desc.block_type.nbytes
        )
        tma.async_copy_global_to_shared(a_desc, [off_m, k], tma_bar, a)
        tma.async_copy_global_to_shared(
            b_desc, [off_n, k] if TRANS_B else [k, off_n], tma_bar, b
        )
        mbarrier.wait(tma_bar, phase=phase)

        if TRANS_B:
            b = b.permute((1, 0))
        tcgen05_mma(a, b, acc_tmem, use_acc=use_acc)
        tcgen05_commit(mma_bar)
        mbarrier.wait(mma_bar, phase=phase)
        use_acc = True

        idx += 1
        if idx == NUM_BUFFERS:
            idx = 0
            phase ^= 1

    for i in gl.static_range(NUM_BUFFERS):
        mbarrier.invalidate(tma_bars.index(i))
        mbarrier.invalidate(mma_bars.index(i))

    acc = acc_tmem.load(TMEM_REG)
    c_smem = gl.allocate_shared_memory(DTYPE, [BLOCK_M, BLOCK_N], C_LAYOUT)
    c_smem.store(acc.to(DTYPE))
    fence_async_shared()
    tma.async_copy_shared_to_global(c_desc, [off_m, off_n], c_smem)
    tma.store_wait(pendings=0)

# config = {"BLOCK_K": 64, "BLOCK_M": 64, "BLOCK_N": 64, "arch": "sm_100", "dtype": "fp16", "num_buffers": 2, "num_warps": 4, "trans_b": 0}
# arch = sm_100


// ===== COMPILED SASS (sm_100a) =====

	.target	sm_100a

	.elftype	@"ET_EXEC"


//--------------------- .note.nv.tkinfo           --------------------------
	.section	.note.nv.tkinfo,"",@"SHT_NOTE"
	.sectionflags	@"SHF_NOTE_NV_TKINFO"
	.tkinfo
        /*0018*/ 	.word	0x00000081
        /*0030*/ 	.string	""
        /*0030*/ 	.string	"ptxas-blackwell"
        /*0030*/ 	.string	"Cuda compilation tools, release 12.9, V12.9.86"
        /*0030*/ 	.string	"Build cuda_12.9.r12.9/compiler.36037853_0"
        /*0030*/ 	.string	"-v  -suppress-debug-info  -lineinfo  -arch sm_100a "



//--------------------- .note.nv.cuver            --------------------------
	.section	.note.nv.cuver,"",@"SHT_NOTE"
	.sectionflags	@"SHF_NOTE_NV_CUVER"
        /*0018*/ 	.short	0x0001
        /*001a*/ 	.short	0x0064
        /*001c*/ 	.short	0x0001
        /*001e*/ 	.short	0x0000
        /*0020*/ 	.short	0x0001
        /*0022*/ 	.short	0x0000


//--------------------- .nv.info                  --------------------------
	.section	.nv.info,"",@"SHT_CUDA_INFO"
	.align	4


	//----- nvinfo : EIATTR_REGCOUNT
	.align		4
        /*0000*/ 	.byte	0x04, 0x2f
        /*0002*/ 	.short	(.L_4 - .L_3)
	.align		4
.L_3:
        /*0004*/ 	.word	index@(gluon_tcgen05)
        /*0008*/ 	.word	0x00000027


	//----- nvinfo : EIATTR_FRAME_SIZE
	.align		4
.L_4:
        /*000c*/ 	.byte	0x04, 0x11
        /*000e*/ 	.short	(.L_6 - .L_5)
	.align		4
.L_5:
        /*0010*/ 	.word	index@($__internal_2_$__cuda_sm10x_tcgen05_guardrail_trap_unallocated_columns_being_dealloced)
        /*0014*/ 	.word	0x00000000


	//----- nvinfo : EIATTR_FRAME_SIZE
	.align		4
.L_6:
        /*0018*/ 	.byte	0x04, 0x11
        /*001a*/ 	.short	(.L_8 - .L_7)
	.align		4
.L_7:
        /*001c*/ 	.word	index@($__internal_1_$__cuda_sm10x_tcgen05_guardrail_trap_phase_invalid_during_alloc)
        /*0020*/ 	.word	0x00000000


	//----- nvinfo : EIATTR_FRAME_SIZE
	.align		4
.L_8:
        /*0024*/ 	.byte	0x04, 0x11
        /*0026*/ 	.short	(.L_10 - .L_9)
	.align		4
.L_9:
        /*0028*/ 	.word	index@($__internal_0_$__cuda_sm10x_tcgen05_guardrail_trap_col_being_dealloced_not_returned_by_alloc)
        /*002c*/ 	.word	0x00000000


	//----- nvinfo : EIATTR_FRAME_SIZE
	.align		4
.L_10:
        /*0030*/ 	.byte	0x04, 0x11
        /*0032*/ 	.short	(.L_12 - .L_11)
	.align		4
.L_11:
        /*0034*/ 	.word	index@(gluon_tcgen05)
        /*0038*/ 	.word	0x00000000


	//----- nvinfo : EIATTR_MIN_STACK_SIZE
	.align		4
.L_12:
        /*003c*/ 	.byte	0x04, 0x12
        /*003e*/ 	.short	(.L_14 - .L_13)
	.align		4
.L_13:
        /*0040*/ 	.word	index@(gluon_tcgen05)
        /*0044*/ 	.word	0x00000000
.L_14:


//--------------------- .nv.info.gluon_tcgen05    --------------------------
	.section	.nv.info.gluon_tcgen05,"",@"SHT_CUDA_INFO"
	.sectionflags	@""
	.align	4


	//----- nvinfo : EIATTR_CUDA_API_VERSION
	.align		4
        /*0000*/ 	.byte	0x04, 0x37
        /*0002*/ 	.short	(.L_16 - .L_15)
.L_15:
        /*0004*/ 	.word	0x00000081


	//----- nvinfo : EIATTR_KPARAM_INFO
	.align		4
.L_16:
        /*0008*/ 	.byte	0x04, 0x17
        /*000a*/ 	.short	(.L_18 - .L_17)
.L_17:
        /*000c*/ 	.word	0x00000000
        /*0010*/ 	.short	0x000a
        /*0012*/ 	.short	0x0048
        /*0014*/ 	.byte	0x00, 0xf4, 0x21, 0x00


	//----- nvinfo : EIATTR_KPARAM_INFO
	.align		4
.L_18:
        /*0018*/ 	.byte	0x04, 0x17
        /*001a*/ 	.short	(.L_20 - .L_19)
.L_19:
        /*001c*/ 	.word	0x00000000
        /*0020*/ 	.short	0x0009
        /*0022*/ 	.short	0x0040
        /*0024*/ 	.byte	0x00, 0xf4, 0x21, 0x00


	//----- nvinfo : EIATTR_KPARAM_INFO
	.align		4
.L_20:
        /*0028*/ 	.byte	0x04, 0x17
        /*002a*/ 	.short	(.L_22 - .L_21)
.L_21:
        /*002c*/ 	.word	0x00000000
        /*0030*/ 	.short	0x0008
        /*0032*/ 	.short	0x0038
        /*0034*/ 	.byte	0x00, 0xf0, 0x21, 0x00


	//----- nvinfo : EIATTR_KPARAM_INFO
	.align		4
.L_22:
        /*0038*/ 	.byte	0x04, 0x17
        /*003a*/ 	.short	(.L_24 - .L_23)
.L_23:
        /*003c*/ 	.word	0x00000000
        /*0040*/ 	.short	0x0007
        /*0042*/ 	.short	0x0030
        /*0044*/ 	.byte	0x00, 0xf0, 0x21, 0x00


	//----- nvinfo : EIATTR_KPARAM_INFO
	.align		4
.L_24:
        /*0048*/ 	.byte	0x04, 0x17
        /*004a*/ 	.short	(.L_26 - .L_25)
.L_25:
        /*004c*/ 	.word	0x00000000
        /*0050*/ 	.short	0x0006
        /*0052*/ 	.short	0x0028
        /*0054*/ 	.byte	0x00, 0xf0, 0x21, 0x00


	//----- nvinfo : EIATTR_KPARAM_INFO
	.align		4
.L_26:
        /*0058*/ 	.byte	0x04, 0x17
        /*005a*/ 	.short	(.L_28 - .L_27)
.L_27:
        /*005c*/ 	.word	0x00000000
        /*0060*/ 	.short	0x0005
        /*0062*/ 	.short	0x0020
        /*0064*/ 	.byte	0x00, 0xf0, 0x11, 0x00


	//----- nvinfo : EIATTR_KPARAM_INFO
	.align		4
.L_28:
        /*0068*/ 	.byte	0x04, 0x17
        /*006a*/ 	.short	(.L_30 - .L_29)
.L_29:
        /*006c*/ 	.word	0x00000000
        /*0070*/ 	.short	0x0004
        /*0072*/ 	.short	0x001c
        /*0074*/ 	.byte	0x00, 0xf0, 0x11, 0x00


	//----- nvinfo : EIATTR_KPARAM_INFO
	.align		4
.L_30:
        /*0078*/ 	.byte	0x04, 0x17
        /*007a*/ 	.short	(.L_32 - .L_31)
.L_31:
        /*007c*/ 	.word	0x00000000
        /*0080*/ 	.short	0x0003
        /*0082*/ 	.short	0x0018
        /*0084*/ 	.byte	0x00, 0xf0, 0x11, 0x00


	//----- nvinfo : EIATTR_KPARAM_INFO
	.align		4
.L_32:
        /*0088*/ 	.byte	0x04, 0x17
        /*008a*/ 	.short	(.L_34 - .L_33)
.L_33:
        /*008c*/ 	.word	0x00000000
        /*0090*/ 	.short	0x0002
        /*0092*/ 	.short	0x0010
        /*0094*/ 	.byte	0x00, 0xf4, 0x21, 0x00


	//----- nvinfo : EIATTR_KPARAM_INFO
	.align		4
.L_34:
        /*0098*/ 	.byte	0x04, 0x17
        /*009a*/ 	.short	(.L_36 - .L_35)
.L_35:
        /*009c*/ 	.word	0x00000000
        /*00a0*/ 	.short	0x0001
        /*00a2*/ 	.short	0x0008
        /*00a4*/ 	.byte	0x00, 0xf4, 0x21, 0x00


	//----- nvinfo : EIATTR_KPARAM_INFO
	.align		4
.L_36:
        /*00a8*/ 	.byte	0x04, 0x17
        /*00aa*/ 	.short	(.L_38 - .L_37)
.L_37:
        /*00ac*/ 	.word	0x00000000
        /*00b0*/ 	.short	0x0000
        /*00b2*/ 	.short	0x0000
        /*00b4*/ 	.byte	0x00, 0xf4, 0x21, 0x00


	//----- nvinfo : EIATTR_AT_ENTRY_FRAGMENTS
	.align		4
.L_38:
        /*00b8*/ 	.byte	0x04, 0x4f
        /*00ba*/ 	.short	(.L_40 - .L_39)


	//   ....[0]....
.L_39:
        /*00bc*/ 	.word	0x00000004


	//----- nvinfo : EIATTR_RESERVED_SMEM_USED
	.align		4
.L_40:
        /*00c0*/ 	.byte	0x01, 0x41
	.zero		2


	//----- nvinfo : EIATTR_SPARSE_MMA_MASK
	.align		4
        /*00c4*/ 	.byte	0x03, 0x50
        /*00c6*/ 	.short	0x0000


	//----- nvinfo : EIATTR_TCGEN05_1CTA_USED
	.align		4
        /*00c8*/ 	.byte	0x01, 0x51
	.zero		2


	//----- nvinfo : EIATTR_MAXREG_COUNT
	.align		4
        /*00cc*/ 	.byte	0x03, 0x1b
        /*00ce*/ 	.short	0x00ff


	//----- nvinfo : EIATTR_NUM_BARRIERS
	.align		4
        /*00d0*/ 	.byte	0x02, 0x4c
        /*00d2*/ 	.byte	0x01
	.zero		1


	//----- nvinfo : EIATTR_INT_WARP_WIDE_INSTR_OFFSETS
	.align		4
        /*00d4*/ 	.byte	0x04, 0x31
        /*00d6*/ 	.short	(.L_42 - .L_41)


	//   ....[0]....
.L_41:
        /*00d8*/ 	.word	0x00001740


	//   ....[1]....
        /*00dc*/ 	.word	0x00001760


	//   ....[2]....
        /*00e0*/ 	.word	0x000017f0


	//   ....[3]....
        /*00e4*/ 	.word	0x000019a0


	//   ....[4]....
        /*00e8*/ 	.word	0x000019b0


	//   ....[5]....
        /*00ec*/ 	.word	0x000019c0


	//   ....[6]....
        /*00f0*/ 	.word	0x000019d0


	//   ....[7]....
        /*00f4*/ 	.word	0x00001cf0


	//   ....[8]....
        /*00f8*/ 	.word	0x00001d00


	//   ....[9]....
        /*00fc*/ 	.word	0x00001e70


	//   ....[10]....
        /*0100*/ 	.word	0x00001ec0


	//   ....[11]....
        /*0104*/ 	.word	0x00001ed0


	//   ....[12]....
        /*0108*/ 	.word	0x00001f00


	//   ....[13]....
        /*010c*/ 	.word	0x000021f0


	//   ....[14]....
        /*0110*/ 	.word	0x00002200


	//   ....[15]....
        /*0114*/ 	.word	0x000024e0


	//   ....[16]....
        /*0118*/ 	.word	0x000024f0


	//   ....[17]....
        /*011c*/ 	.word	0x00002860


	//   ....[18]....
        /*0120*/ 	.word	0x000028b0


	//----- nvinfo : EIATTR_COOP_GROUP_MASK_REGIDS
	.align		4
.L_42:
        /*0124*/ 	.byte	0x04, 0x29
        /*0126*/ 	.short	(.L_44 - .L_43)


	//   ....[0]....
.L_43:
        /*0128*/ 	.word	0xffffffff


	//   ....[1]....
        /*012c*/ 	.word	0xffffffff


	//   ....[2]....
        /*0130*/ 	.word	0xffffffff


	//   ....[3]....
        /*0134*/ 	.word	0xffffffff


	//   ....[4]....
        /*0138*/ 	.word	0xffffffff


	//   ....[5]....
        /*013c*/ 	.word	0xffffffff


	//   ....[6]....
        /*0140*/ 	.word	0xffffffff


	//   ....[7]....
        /*0144*/ 	.word	0xffffffff


	//   ....[8]....
        /*0148*/ 	.word	0xffffffff


	//   ....[9]....
        /*014c*/ 	.word	0xffffffff


	//----- nvinfo : EIATTR_COOP_GROUP_INSTR_OFFSETS
	.align		4
.L_44:
        /*0150*/ 	.byte	0x04, 0x28
        /*0152*/ 	.short	(.L_46 - .L_45)


	//   ....[0]....
.L_45:
        /*0154*/ 	.word	0x00000050


	//   ....[1]....
        /*0158*/ 	.word	0x00000310


	//   ....[2]....
        /*015c*/ 	.word	0x00000500


	//   ....[3]....
        /*0160*/ 	.word	0x000009c0


	//   ....[4]....
        /*0164*/ 	.word	0x00000b00


	//   ....[5]....
        /*0168*/ 	.word	0x00000fb0


	//   ....[6]....
        /*016c*/ 	.word	0x000010f0


	//   ....[7]....
        /*0170*/ 	.word	0x000015e0


	//   ....[8]....
        /*0174*/ 	.word	0x000026f0


	//   ....[9]....
        /*0178*/ 	.word	0x00002960


	//----- nvinfo : EIATTR_VRC_CTA_INIT_COUNT
	.align		4
.L_46:
        /*017c*/ 	.byte	0x02, 0x4a
        /*017e*/ 	.byte	0x80
	.zero		1


	//----- nvinfo : EIATTR_MBARRIER_INSTR_OFFSETS
	.align		4
        /*0180*/ 	.byte	0x04, 0x39
        /*0182*/ 	.short	(.L_48 - .L_47)


	//   ....[0]....
.L_47:
        /*0184*/ 	.word	0x00001810
        /*0188*/ 	.word	0x000000ff
        /*018c*/ 	.word	0x00008000
        /*0190*/ 	.short	0x0100
        /*0192*/ 	.byte	0x08
	.zero		1


	//   ....[1]....
        /*0194*/ 	.word	0x00001820
        /*0198*/ 	.word	0x000000ff
        /*019c*/ 	.word	0x00008010
        /*01a0*/ 	.short	0x0100
        /*01a2*/ 	.byte	0x08
	.zero		1


	//   ....[2]....
        /*01a4*/ 	.word	0x000018d0
        /*01a8*/ 	.word	0x000000ff
        /*01ac*/ 	.word	0x00008008
        /*01b0*/ 	.short	0x0100
        /*01b2*/ 	.byte	0x08
	.zero		1


	//   ....[3]....
        /*01b4*/ 	.word	0x000018e0
        /*01b8*/ 	.word	0x000000ff
        /*01bc*/ 	.word	0x00008018
        /*01c0*/ 	.short	0x0100
        /*01c2*/ 	.byte	0x08
	.zero		1


	//   ....[4]....
        /*01c4*/ 	.word	0x00001ab0
        /*01c8*/ 	.word	0x000000ff
        /*01cc*/ 	.word	0x00008000
        /*01d0*/ 	.short	0x010a
        /*01d2*/ 	.byte	0x08
	.zero		1


	//   ....[5]....
        /*01d4*/ 	.word	0x00001d50
        /*01d8*/ 	.word	0x000000ff
        /*01dc*/ 	.word	0x00008010
        /*01e0*/ 	.short	0x010a
        /*01e2*/ 	.byte	0x08
	.zero		1


	//   ....[6]....
        /*01e4*/ 	.word	0x00001f70
        /*01e8*/ 	.word	0x000000ff
        /*01ec*/ 	.word	0x00008000
        /*01f0*/ 	.short	0x010a
        /*01f2*/ 	.byte	0x1c
	.zero		1


	//   ....[7]....
        /*01f4*/ 	.word	0x00002240
        /*01f8*/ 	.word	0x000000ff
        /*01fc*/ 	.word	0x00008010
        /*0200*/ 	.short	0x010a
        /*0202*/ 	.byte	0x1c
	.zero		1


	//   ....[8]....
        /*0204*/ 	.word	0x00002320
        /*0208*/ 	.word	0x000000ff
        /*020c*/ 	.word	0x00008000
        /*0210*/ 	.short	0x0108
        /*0212*/ 	.byte	0x08
	.zero		1


	//   ....[9]....
        /*0214*/ 	.word	0x00002330
        /*0218*/ 	.word	0x000000ff
        /*021c*/ 	.word	0x00008010
        /*0220*/ 	.short	0x0108
        /*0222*/ 	.byte	0x08
	.zero		1


	//   ....[10]....
        /*0224*/ 	.word	0x00002380
        /*0228*/ 	.word	0x000000ff
        /*022c*/ 	.word	0x00008008
        /*0230*/ 	.short	0x0108
        /*0232*/ 	.byte	0x08
	.zero		1


	//   ....[11]....
        /*0234*/ 	.word	0x00002390
        /*0238*/ 	.word	0x000000ff
        /*023c*/ 	.word	0x00008018
        /*0240*/ 	.short	0x0108
        /*0242*/ 	.byte	0x08
	.zero		1


	//   ....[12]....
        /*0244*/ 	.word	0x00002980
        /*0248*/ 	.word	0x000000ff
        /*024c*/ 	.word	0x00008000
        /*0250*/ 	.short	0x010a
        /*0252*/ 	.byte	0x08
	.zero		1


	//   ....[13]....
        /*0254*/ 	.word	0x000029b0
        /*0258*/ 	.word	0x000000ff
        /*025c*/ 	.word	0x00008010
        /*0260*/ 	.short	0x010a
        /*0262*/ 	.byte	0x08
	.zero		1


	//   ....[14]....
        /*0264*/ 	.word	0x000029e0
        /*0268*/ 	.word	0x000000ff
        /*026c*/ 	.word	0x00008000
        /*0270*/ 	.short	0x010a
        /*0272*/ 	.byte	0x1c
	.zero		1


	//   ....[15]....
        /*0274*/ 	.word	0x00002a10
        /*0278*/ 	.word	0x000000ff
        /*027c*/ 	.word	0x00008010
        /*0280*/ 	.short	0x010a
        /*0282*/ 	.byte	0x1c
	.zero		1


	//----- nvinfo : EIATTR_NUM_MBARRIERS
	.align		4
.L_48:
        /*0284*/ 	.byte	0x03, 0x38
        /*0286*/ 	.short	0x0004


	//----- nvinfo : EIATTR_EXIT_INSTR_OFFSETS
	.align		4
        /*0288*/ 	.byte	0x04, 0x1c
        /*028a*/ 	.short	(.L_50 - .L_49)


	//   ....[0]....
.L_49:
        /*028c*/ 	.word	0x00002970


	//----- nvinfo : EIATTR_REQNTID
	.align		4
.L_50:
        /*0290*/ 	.byte	0x04, 0x10
        /*0292*/ 	.short	(.L_52 - .L_51)
.L_51:
        /*0294*/ 	.word	0x00000080
        /*0298*/ 	.word	0x00000001
        /*029c*/ 	.word	0x00000001


	//----- nvinfo : EIATTR_CRS_STACK_SIZE
	.align		4
.L_52:
        /*02a0*/ 	.byte	0x04, 0x1e
        /*02a2*/ 	.short	(.L_54 - .L_53)
.L_53:
        /*02a4*/ 	.word	0x00000000


	//----- nvinfo : EIATTR_CBANK_PARAM_SIZE
	.align		4
.L_54:
        /*02a8*/ 	.byte	0x03, 0x19
        /*02aa*/ 	.short	0x0050


	//----- nvinfo : EIATTR_PARAM_CBANK
	.align		4
        /*02ac*/ 	.byte	0x04, 0x0a
        /*02ae*/ 	.short	(.L_56 - .L_55)
	.align		4
.L_55:
        /*02b0*/ 	.word	index@(.nv.constant0.gluon_tcgen05)
        /*02b4*/ 	.short	0x0380
        /*02b6*/ 	.short	0x0050


	//----- nvinfo : EIATTR_SW_WAR
	.align		4
.L_56:
        /*02b8*/ 	.byte	0x04, 0x36
        /*02ba*/ 	.short	(.L_58 - .L_57)
.L_57:
        /*02bc*/ 	.word	0x00000008
.L_58:


//--------------------- .nv.compat                --------------------------
	.section	.nv.compat,"",@"SHT_CUDA_COMPAT_INFO"
	.align	4
        /*0000*/ 	.byte	0x02, 0x02, 0x02, 0x00, 0x02, 0x05, 0x05, 0x00, 0x02, 0x03, 0x03, 0x00, 0x02, 0x06, 0x01, 0x00


//--------------------- .nv.callgraph             --------------------------
	.section	.nv.callgraph,"",@"SHT_CUDA_CALLGRAPH"
	.align	4
	.sectionentsize	8
	.align		4
        /*0000*/ 	.word	0x00000000
	.align		4
        /*0004*/ 	.word	0xffffffff
	.align		4
        /*0008*/ 	.word	0x00000000
	.align		4
        /*000c*/ 	.word	0xfffffffe
	.align		4
        /*0010*/ 	.word	0x00000000
	.align		4
        /*0014*/ 	.word	0xfffffffd
	.align		4
        /*0018*/ 	.word	0x00000000
	.align		4
        /*001c*/ 	.word	0xfffffffc


//--------------------- .text.gluon_tcgen05       --------------------------
	.section	.text.gluon_tcgen05,"ax",@progbits
	.align	128
        .global         gluon_tcgen05
        .type           gluon_tcgen05,@function
        .size           gluon_tcgen05,(.L_x_77 - gluon_tcgen05)
        .other          gluon_tcgen05,@"STO_CUDA_ENTRY STV_DEFAULT"
gluon_tcgen05:
.text.gluon_tcgen05:
[----:B------:R-:W1:Y:S01]  /*0000*/  LDC R1, c[0x0][0x37c] ;  /* 0x0000df00ff017b82 */ /* 0x000e620000000800 */
[----:B------:R-:W2:Y:S02]  /*0010*/  S2R R0, SR_TID.X ;  /* 0x0000000000007919 */ /* 0x000ea40000002100 */
[----:B--2---:R-:W-:-:S13]  /*0020*/  ISETP.GE.U32.AND P2, PT, R0, 0x20, PT ;  /* 0x000000200000780c */ /* 0x004fda0003f46070 */
[----:B------:R-:W-:Y:S05]  /*0030*/  @P2 BRA `(.L_x_0) ;  /* 0x0000000000b82947 */ /* 0x000fea0003800000 */
[----:B------:R-:W2:Y:S01]  /*0040*/  S2UR UR6, SR_CgaCtaId ;  /* 0x00000000000679c3 */ /* 0x000ea20000008800 */
[----:B------:R-:W-:Y:S01]  /*0050*/  NOP ;  /* 0x0000000000007918 */ /* 0x000fe20000000000 */
[----:B------:R-:W-:Y:S02]  /*0060*/  UMOV UR4, 0x40 ;  /* 0x0000004000047882 */ /* 0x000fe40000000000 */
[----:B--2---:R-:W-:-:S09]  /*0070*/  ULEA UR4, UR6, UR4, 0x18 ;  /* 0x0000000406047291 */ /* 0x004fd2000f8ec0ff */
[----:B------:R-:W2:Y:S01]  /*0080*/  LDS.U8 R2, [UR4] ;  /* 0x00000004ff027984 */ /* 0x000ea20008000000 */
[----:B------:R-:W-:Y:S02]  /*0090*/  UMOV UR4, 0x400 ;  /* 0x0000040000047882 */ /* 0x000fe40000000000 */
[----:B------:R-:W-:Y:S01]  /*00a0*/  ULEA UR4, UR6, UR4, 0x18 ;  /* 0x0000000406047291 */ /* 0x000fe2000f8ec0ff */
[----:B--2---:R-:W-:-:S13]  /*00b0*/  ISETP.NE.AND P0, PT, R2, RZ, PT ;  /* 0x000000ff0200720c */ /* 0x004fda0003f05270 */
[----:B------:R-:W-:Y:S05]  /*00c0*/  @P0 BRA `(.L_x_1) ;  /* 0x00000000007c0947 */ /* 0x000fea0003800000 */
[----:B------:R-:W-:-:S13]  /*00d0*/  ELECT P0, URZ, PT ;  /* 0x0000000000ff782f */ /* 0x000fda0003800000 */
[----:B------:R-:W-:Y:S05]  /*00e0*/  @!P0 BRA `(.L_x_2) ;  /* 0x0000000000848947 */ /* 0x000fea0003800000 */
[----:B------:R-:W-:Y:S01]  /*00f0*/  UMOV UR5, 0x2 ;  /* 0x0000000200057882 */ /* 0x000fe20000000000 */
[----:B------:R-:W-:Y:S02]  /*0100*/  IMAD.MOV.U32 R5, RZ, RZ, 0x1 ;  /* 0x00000001ff057424 */ /* 0x000fe400078e00ff */
[----:B------:R-:W-:Y:S02]  /*0110*/  IMAD.MOV.U32 R3, RZ, RZ, 0x3 ;  /* 0x00000003ff037424 */ /* 0x000fe400078e00ff */
[----:B------:R-:W-:Y:S04]  /*0120*/  DEPBAR.LE SB2, 0x36 ;  /* 0x0000ad800000791a */ /* 0x000fe80000000000 */
[----:B------:R-:W2:Y:S02]  /*0130*/  UTCATOMSWS.FIND_AND_SET.ALIGN UP0, UR5, UR5 ;  /* 0x00000005000575e3 */ /* 0x000ea40008000800 */
[----:B--2---:R-:W-:-:S04]  /*0140*/  PLOP3.LUT P0, PT, PT, PT, UP0, 0x80, 0x8 ;  /* 0x000000000008781c */ /* 0x004fc80003f0f008 */
[----:B------:R-:W-:-:S04]  /*0150*/  SEL R2, RZ, 0xffffffff, !P0 ;  /* 0xffffffffff027807 */ /* 0x000fc80004000000 */
[----:B------:R-:W-:Y:S01]  /*0160*/  ISETP.NE.AND P0, PT, R2, RZ, PT ;  /* 0x000000ff0200720c */ /* 0x000fe20003f05270 */
[----:B------:R-:W-:-:S12]  /*0170*/  IMAD.U32 R2, RZ, RZ, UR5 ;  /* 0x00000005ff027e24 */ /* 0x000fd8000f8e00ff */
[----:B------:R-:W-:Y:S05]  /*0180*/  @P0 BRA `(.L_x_3) ;  /* 0x0000000000240947 */ /* 0x000fea0003800000 */
.L_x_4:
[----:B------:R-:W-:Y:S05]  /*0190*/  NANOSLEEP 0x64 ;  /* 0x000000640000795d */ /* 0x000fea0003800000 */
[----:B------:R-:W-:-:S05]  /*01a0*/  UMOV UR5, 0x2 ;  /* 0x0000000200057882 */ /* 0x000fca0000000000 */
[----:B------:R-:W-:Y:S04]  /*01b0*/  DEPBAR.LE SB2, 0x36 ;  /* 0x0000ad800000791a */ /* 0x000fe80000000000 */
[----:B------:R-:W2:Y:S02]  /*01c0*/  UTCATOMSWS.FIND_AND_SET.ALIGN UP0, UR5, UR5 ;  /* 0x00000005000575e3 */ /* 0x000ea40008000800 */
[----:B--2---:R-:W-:-:S04]  /*01d0*/  PLOP3.LUT P0, PT, PT, PT, UP0, 0x80, 0x8 ;  /* 0x000000000008781c */ /* 0x004fc80003f0f008 */
[----:B------:R-:W-:-:S04]  /*01e0*/  SEL R2, RZ, 0xffffffff, !P0 ;  /* 0xffffffffff027807 */ /* 0x000fc80004000000 */
[----:B------:R-:W-:Y:S01]  /*01f0*/  ISETP.NE.AND P0, PT, R2, RZ, PT ;  /* 0x000000ff0200720c */ /* 0x000fe20003f05270 */
[----:B------:R-:W-:-:S12]  /*0200*/  IMAD.U32 R2, RZ, RZ, UR5 ;  /* 0x00000005ff027e24 */ /* 0x000fd8000f8e00ff */
[----:B------:R-:W-:Y:S05]  /*0210*/  @!P0 BRA `(.L_x_4) ;  /* 0xfffffffc00dc8947 */ /* 0x000fea000383ffff */
.L_x_3:
[C---:B------:R-:W-:Y:S01]  /*0220*/  VIADD R4, R2.reuse, 0x10 ;  /* 0x0000001002047836 */ /* 0x040fe20000000000 */
[----:B------:R-:W-:Y:S01]  /*0230*/  UMOV UR5, 0x50 ;  /* 0x0000005000057882 */ /* 0x000fe20000000000 */
[----:B------:R-:W-:Y:S01]  /*0240*/  SHF.L.U32 R3, R3, R2, RZ ;  /* 0x0000000203037219 */ /* 0x000fe200000006ff */
[----:B------:R-:W-:Y:S01]  /*0250*/  ULEA UR5, UR6, UR5, 0x18 ;  /* 0x0000000506057291 */ /* 0x000fe2000f8ec0ff */
[----:B------:R-:W-:Y:S01]  /*0260*/  IMAD.SHL.U32 R2, R2, 0x20, RZ ;  /* 0x0000002002027824 */ /* 0x000fe200078e00ff */
[----:B------:R-:W-:-:S04]  /*0270*/  SHF.L.U32 R4, R5, R4, RZ ;  /* 0x0000000405047219 */ /* 0x000fc800000006ff */
[----:B------:R-:W-:-:S05]  /*0280*/  LOP3.LUT R3, R4, R3, RZ, 0xfc, !PT ;  /* 0x0000000304037212 */ /* 0x000fca00078efcff */
[----:B------:R2:W-:Y:S04]  /*0290*/  ATOMS.OR RZ, [UR5], R3 ;  /* 0x00000003ffff798c */ /* 0x0005e8000b000005 */
[----:B------:R2:W-:Y:S01]  /*02a0*/  STS [UR4], R2 ;  /* 0x00000002ff007988 */ /* 0x0005e20008000804 */
[----:B------:R-:W-:Y:S05]  /*02b0*/  BRA `(.L_x_2) ;  /* 0x0000000000107947 */ /* 0x000fea0003800000 */
.L_x_1:
[----:B------:R-:W-:Y:S01]  /*02c0*/  IMAD.MOV.U32 R3, RZ, RZ, -0x1 ;  /* 0xffffffffff037424 */ /* 0x000fe200078e00ff */
[----:B------:R-:W-:-:S04]  /*02d0*/  MOV R2, 0x300 ;  /* 0x0000030000027802 */ /* 0x000fc80000000f00 */
[----:B------:R2:W-:Y:S03]  /*02e0*/  STS [UR4], R3 ;  /* 0x00000003ff007988 */ /* 0x0005e60008000804 */
[----:B-12---:R-:W-:Y:S05]  /*02f0*/  CALL.REL.NOINC `($__internal_1_$__cuda_sm10x_tcgen05_guardrail_trap_phase_invalid_during_alloc) ;  /* 0x0000002400dc7944 */ /* 0x006fea0003c00000 */
.L_x_2:
[----:B------:R-:W-:Y:S05]  /*0300*/  WARPSYNC.ALL ;  /* 0x0000000000007948 */ /* 0x000fea0003800000 */
[----:B------:R-:W-:Y:S01]  /*0310*/  NOP ;  /* 0x0000000000007918 */ /* 0x000fe20000000000 */
.L_x_0:
[----:B------:R-:W3:Y:S08]  /*0320*/  S2UR UR4, SR_CgaCtaId ;  /* 0x00000000000479c3 */ /* 0x000ef00000008800 */
[----:B------:R-:W-:Y:S01]  /*0330*/  BAR.SYNC.DEFER_BLOCKING 0x0 ;  /* 0x0000000000007b1d */ /* 0x000fe20000010000 */
[----:B------:R-:W-:-:S05]  /*0340*/  LOP3.LUT R36, R0, 0x7f, RZ, 0xc0, !PT ;  /* 0x0000007f00247812 */ /* 0x000fca00078ec0ff */
[----:B------:R-:W-:Y:S02]  /*0350*/  UMOV UR8, 0x400 ;  /* 0x0000040000087882 */ /* 0x000fe40000000000 */
[----:B--2---:R-:W2:Y:S08]  /*0360*/  LDC R3, c[0x0][0x398] ;  /* 0x0000e600ff037b82 */ /* 0x004eb00000000800 */
[----:B------:R-:W4:Y:S01]  /*0370*/  LDC R6, c[0x0][0x3a0] ;  /* 0x0000e800ff067b82 */ /* 0x000f220000000800 */
[----:B---3--:R-:W-:-:S07]  /*0380*/  ULEA UR8, UR4, UR8, 0x18 ;  /* 0x0000000804087291 */ /* 0x008fce000f8ec0ff */
[----:B------:R-:W3:Y:S02]  /*0390*/  S2UR UR9, SR_CTAID.Y ;  /* 0x00000000000979c3 */ /* 0x000ee40000002600 */
[----:B------:R-:W5:Y:S06]  /*03a0*/  LDS R4, [UR8] ;  /* 0x00000008ff047984 */ /* 0x000f6c0008000800 */
[----:B------:R-:W-:Y:S06]  /*03b0*/  BAR.SYNC.DEFER_BLOCKING 0x0 ;  /* 0x0000000000007b1d */ /* 0x000fec0000010000 */
[----:B------:R-:W-:Y:S05]  /*03c0*/  @P2 BRA `(.L_x_5) ;  /* 0x0000000000182947 */ /* 0x000fea0003800000 */
[----:B------:R-:W-:Y:S01]  /*03d0*/  ELECT P0, URZ, PT ;  /* 0x0000000000ff782f */ /* 0x000fe20003800000 */
[----:B------:R-:W-:Y:S01]  /*03e0*/  IMAD.MOV.U32 R2, RZ, RZ, 0x1 ;  /* 0x00000001ff027424 */ /* 0x000fe200078e00ff */
[----:B------:R-:W-:Y:S01]  /*03f0*/  UMOV UR5, 0x40 ;  /* 0x0000004000057882 */ /* 0x000fe20000000000 */
[----:B------:R-:W-:Y:S01]  /*0400*/  UVIRTCOUNT.DEALLOC.SMPOOL 0x80 ;  /* 0x000000800000784c */ /* 0x000fe20000000000 */
[----:B------:R-:W-:-:S09]  /*0410*/  ULEA UR5, UR4, UR5, 0x18 ;  /* 0x0000000504057291 */ /* 0x000fd2000f8ec0ff */
[----:B------:R5:W-:Y:S03]  /*0420*/  @P0 STS.U8 [UR5], R2 ;  /* 0x00000002ff000988 */ /* 0x000be60008000005 */
.L_x_5:
[----:B------:R-:W5:Y:S01]  /*0430*/  S2UR UR4, SR_CTAID.Z ;  /* 0x00000000000479c3 */ /* 0x000f620000002700 */
[----:B------:R-:W4:Y:S01]  /*0440*/  LDCU UR5, c[0x0][0x370] ;  /* 0x00006e00ff0577ac */ /* 0x000f220008000800 */
[C---:B------:R-:W-:Y:S01]  /*0450*/  ISETP.GE.U32.AND P0, PT, R36.reuse, 0x20, PT ;  /* 0x000000202400780c */ /* 0x040fe20003f06070 */
[----:B--2--5:R-:W-:Y:S01]  /*0460*/  VIADD R2, R3, 0xffffffff ;  /* 0xffffffff03027836 */ /* 0x024fe20000000000 */
[C---:B------:R-:W-:Y:S01]  /*0470*/  ISETP.NE.U32.AND P3, PT, R36.reuse, RZ, PT ;  /* 0x000000ff2400720c */ /* 0x040fe20003f65070 */
[----:B------:R-:W2:Y:S01]  /*0480*/  LDCU UR6, c[0x0][0x374] ;  /* 0x00006e80ff0677ac */ /* 0x000ea20008000800 */
[----:B------:R-:W-:Y:S01]  /*0490*/  LEA R10, R36, UR8, 0x2 ;  /* 0x00000008240a7c11 */ /* 0x000fe2000f8e10ff */
[----:B----4-:R-:W-:Y:S01]  /*04a0*/  VIADD R11, R6, 0xffffffff ;  /* 0xffffffff060b7836 */ /* 0x010fe20000000000 */
[----:B------:R-:W4:Y:S01]  /*04b0*/  S2UR UR7, SR_CTAID.X ;  /* 0x00000000000779c3 */ /* 0x000f220000002500 */
[----:B------:R-:W5:Y:S01]  /*04c0*/  LDCU.64 UR20, c[0x0][0x3c0] ;  /* 0x00007800ff1477ac */ /* 0x000f620008000a00 */
[----:B------:R-:W-:Y:S01]  /*04d0*/  R2UR UR23, R4 ;  /* 0x00000000041772ca */ /* 0x000fe200000e0000 */
[----:B------:R-:W-:Y:S04]  /*04e0*/  BSSY.RECONVERGENT B0, `(.L_x_6) ;  /* 0x0000011000007945 */ /* 0x000fe80003800200 */
[----:B------:R3:W-:Y:S01]  /*04f0*/  @!P0 STS [R10], RZ ;  /* 0x000000ff0a008388 */ /* 0x0007e20000000800 */
[----:B------:R-:W-:-:S03]  /*0500*/  NOP ;  /* 0x0000000000007918 */ /* 0x000fc60000000000 */
[----:B------:R3:W-:Y:S02]  /*0510*/  @!P3 STS [UR8+0x24], R2 ;  /* 0x00002402ff00b988 */ /* 0x0007e40008000808 */
[----:B--23--:R-:W-:Y:S02]  /*0520*/  UIMAD UR4, UR4, UR6, UR9 ;  /* 0x00000006040472a4 */ /* 0x00cfe4000f8e0209 */
[----:B------:R2:W-:Y:S02]  /*0530*/  @!P3 STS [UR8+0x20], R11 ;  /* 0x0000200bff00b988 */ /* 0x0005e40008000808 */
[----:B----4-:R-:W-:-:S04]  /*0540*/  UIMAD UR4, UR4, UR5, UR7 ;  /* 0x00000005040472a4 */ /* 0x010fc8000f8e0207 */
[----:B------:R-:W-:-:S04]  /*0550*/  UIMAD UR4, UR4, 0x180, URZ ;  /* 0x00000180040478a4 */ /* 0x000fc8000f8e02ff */
[----:B-----5:R-:W-:-:S04]  /*0560*/  UIADD3 UR24, UP0, UPT, UR4, UR20, URZ ;  /* 0x0000001404187290 */ /* 0x020fc8000ff1e0ff */
[----:B------:R-:W-:Y:S01]  /*0570*/  ULEA.HI.X.SX32 UR25, UR4, UR21, 0x1, UP0 ;  /* 0x0000001504197291 */ /* 0x000fe200080f0eff */
[----:B--2---:R-:W-:Y:S11]  /*0580*/  @P3 BRA `(.L_x_7) ;  /* 0x0000000000183947 */ /* 0x004ff60003800000 */
[----:B------:R-:W2:Y:S01]  /*0590*/  LDS R3, [UR8+0x8] ;  /* 0x00000808ff037984 */ /* 0x000ea20008000800 */
[----:B------:R-:W3:Y:S01]  /*05a0*/  LDC.64 R8, c[0x0][0x380] ;  /* 0x0000e000ff087b82 */ /* 0x000ee20000000a00 */
[----:B------:R-:W-:Y:S02]  /*05b0*/  IMAD.MOV.U32 R4, RZ, RZ, 0x70 ;  /* 0x00000070ff047424 */ /* 0x000fe400078e00ff */
[----:B---3--:R3:W-:Y:S03]  /*05c0*/  STS.64 [UR8], R8 ;  /* 0x00000008ff007988 */ /* 0x0087e60008000a08 */
[----:B--2---:R-:W-:-:S05]  /*05d0*/  LOP3.LUT R3, R3, 0x10, R4, 0xd8, !PT ;  /* 0x0000001003037812 */ /* 0x004fca00078ed804 */
[----:B------:R3:W-:Y:S02]  /*05e0*/  STS [UR8+0x8], R3 ;  /* 0x00000803ff007988 */ /* 0x0007e40008000808 */
.L_x_7:
[----:B------:R-:W-:Y:S05]  /*05f0*/  BSYNC.RECONVERGENT B0 ;  /* 0x0000000000007941 */ /* 0x000fea0003800200 */
.L_x_6:
[----:B------:R-:W-:Y:S04]  /*0600*/  BSSY.RECONVERGENT B0, `(.L_x_8) ;  /* 0x000000a000007945 */ /* 0x000fe80003800200 */
[----:B------:R-:W-:Y:S05]  /*0610*/  @P3 BRA `(.L_x_9) ;  /* 0x0000000000203947 */ /* 0x000fea0003800000 */
[----:B---3--:R-:W2:Y:S01]  /*0620*/  LDS R3, [UR8+0x34] ;  /* 0x00003408ff037984 */ /* 0x008ea20008000800 */
[----:B------:R-:W-:Y:S02]  /*0630*/  IMAD.MOV.U32 R4, RZ, RZ, 0x3f000000 ;  /* 0x3f000000ff047424 */ /* 0x000fe400078e00ff */
[----:B------:R-:W-:Y:S01]  /*0640*/  @!P3 IMAD.MOV.U32 R5, RZ, RZ, 0x3f ;  /* 0x0000003fff05b424 */ /* 0x000fe200078e00ff */
[----:B------:R-:W3:Y:S02]  /*0650*/  @!P3 LDS R8, [UR8+0x38] ;  /* 0x00003808ff08b984 */ /* 0x000ee40008000800 */
[----:B--2---:R-:W-:Y:S02]  /*0660*/  LOP3.LUT R3, R3, 0xff000000, R4, 0xb8, !PT ;  /* 0xff00000003037812 */ /* 0x004fe400078eb804 */
[----:B---3--:R-:W-:-:S03]  /*0670*/  @!P3 LOP3.LUT R4, R8, 0xff, R5, 0xb8, !PT ;  /* 0x000000ff0804b812 */ /* 0x008fc600078eb805 */
[----:B------:R2:W-:Y:S04]  /*0680*/  STS [UR8+0x34], R3 ;  /* 0x00003403ff007988 */ /* 0x0005e80008000808 */
[----:B------:R2:W-:Y:S02]  /*0690*/  @!P3 STS [UR8+0x38], R4 ;  /* 0x00003804ff00b988 */ /* 0x0005e40008000808 */
.L_x_9:
[----:B------:R-:W-:Y:S05]  /*06a0*/  BSYNC.RECONVERGENT B0 ;  /* 0x0000000000007941 */ /* 0x000fea0003800200 */
.L_x_8:
[----:B------:R-:W-:Y:S04]  /*06b0*/  BSSY.RECONVERGENT B0, `(.L_x_10) ;  /* 0x000000e000007945 */ /* 0x000fe80003800200 */
[----:B------:R-:W-:Y:S05]  /*06c0*/  @P3 BRA `(.L_x_11) ;  /* 0x0000000000303947 */ /* 0x000fea0003800000 */
[----:B--2---:R-:W2:Y:S01]  /*06d0*/  LDS R4, [UR8+0x34] ;  /* 0x00003408ff047984 */ /* 0x004ea20008000800 */
[----:B------:R-:W4:Y:S03]  /*06e0*/  LDC.64 R12, c[0x0][0x3a8] ;  /* 0x0000ea00ff0c7b82 */ /* 0x000f260000000a00 */
[----:B---3--:R-:W3:Y:S01]  /*06f0*/  LDS R3, [UR8+0x1c] ;  /* 0x00001c08ff037984 */ /* 0x008ee20008000800 */
[C---:B----4-:R-:W-:Y:S01]  /*0700*/  SHF.L.U64.HI R8, R12.reuse, 0x1, R13 ;  /* 0x000000010c087819 */ /* 0x050fe2000001020d */
[----:B------:R-:W-:-:S03]  /*0710*/  IMAD.SHL.U32 R5, R12, 0x2, RZ ;  /* 0x000000020c057824 */ /* 0x000fc600078e00ff */
[--C-:B------:R-:W-:Y:S02]  /*0720*/  SHF.R.U32.HI R12, RZ, 0x4, R8.reuse ;  /* 0x00000004ff0c7819 */ /* 0x100fe40000011608 */
[----:B------:R-:W-:-:S05]  /*0730*/  SHF.R.U64 R5, R5, 0x4, R8 ;  /* 0x0000000405057819 */ /* 0x000fca0000001208 */
[----:B------:R4:W-:Y:S01]  /*0740*/  STS [UR8+0xc], R5 ;  /* 0x00000c05ff007988 */ /* 0x0009e20008000808 */
[----:B--2---:R-:W-:Y:S02]  /*0750*/  LOP3.LUT R4, R4, 0x7, RZ, 0xb8, !PT ;  /* 0x0000000704047812 */ /* 0x004fe400078eb8ff */
[----:B---3--:R-:W-:-:S03]  /*0760*/  LOP3.LUT R3, R3, 0xf, R12, 0xb8, !PT ;  /* 0x0000000f03037812 */ /* 0x008fc600078eb80c */
[----:B------:R4:W-:Y:S04]  /*0770*/  STS [UR8+0x34], R4 ;  /* 0x00003404ff007988 */ /* 0x0009e80008000808 */
[----:B------:R4:W-:Y:S02]  /*0780*/  STS [UR8+0x1c], R3 ;  /* 0x00001c03ff007988 */ /* 0x0009e40008000808 */
.L_x_11:
[----:B------:R-:W-:Y:S05]  /*0790*/  BSYNC.RECONVERGENT B0 ;  /* 0x0000000000007941 */ /* 0x000fea0003800200 */
.L_x_10:
[----:B------:R-:W-:Y:S04]  /*07a0*/  BSSY.RECONVERGENT B1, `(.L_x_12) ;  /* 0x000001a000017945 */ /* 0x000fe80003800200 */
[----:B------:R-:W-:Y:S04]  /*07b0*/  BSSY.RELIABLE B0, `(.L_x_13) ;  /* 0x0000015000007945 */ /* 0x000fe80003800100 */
[----:B------:R-:W-:Y:S05]  /*07c0*/  @P3 BRA `(.L_x_14) ;  /* 0x0000000000203947 */ /* 0x000fea0003800000 */
[----:B--234-:R-:W2:Y:S02]  /*07d0*/  LDS R3, [UR8+0x34] ;  /* 0x00003408ff037984 */ /* 0x01cea40008000800 */
[----:B--2---:R-:W-:-:S05]  /*07e0*/  LOP3.LUT R3, R3, 0x38, RZ, 0xb8, !PT ;  /* 0x0000003803037812 */ /* 0x004fca00078eb8ff */
[----:B------:R2:W-:Y:S01]  /*07f0*/  STS [UR8+0x34], R3 ;  /* 0x00003403ff007988 */ /* 0x0005e20008000808 */
[----:B------:R-:W-:Y:S05]  /*0800*/  @P3 BRA `(.L_x_15) ;  /* 0x0000000000203947 */ /* 0x000fea0003800000 */
[----:B--2---:R-:W2:Y:S01]  /*0810*/  LDS R3, [UR8+0x8] ;  /* 0x00000808ff037984 */ /* 0x004ea20008000800 */
[----:B------:R-:W-:-:S05]  /*0820*/  IMAD.MOV.U32 R4, RZ, RZ, 0x780 ;  /* 0x00000780ff047424 */ /* 0x000fca00078e00ff */
[----:B--2---:R-:W-:-:S05]  /*0830*/  LOP3.LUT R3, R3, 0x300, R4, 0xd8, !PT ;  /* 0x0000030003037812 */ /* 0x004fca00078ed804 */
[----:B------:R5:W-:Y:S02]  /*0840*/  STS [UR8+0x8], R3 ;  /* 0x00000803ff007988 */ /* 0x000be40008000808 */
.L_x_14:
[----:B------:R-:W-:Y:S05]  /*0850*/  @P3 BRA `(.L_x_16) ;  /* 0x0000000000283947 */ /* 0x000fea0003800000 */
[----:B--2345:R-:W2:Y:S02]  /*0860*/  LDS R3, [UR8+0x8] ;  /* 0x00000808ff037984 */ /* 0x03cea40008000800 */
[----:B--2---:R-:W-:-:S05]  /*0870*/  LOP3.LUT R3, R3, 0x1800, RZ, 0xb8, !PT ;  /* 0x0000180003037812 */ /* 0x004fca00078eb8ff */
[----:B------:R3:W-:Y:S02]  /*0880*/  STS [UR8+0x8], R3 ;  /* 0x00000803ff007988 */ /* 0x0007e40008000808 */
.L_x_15:
[----:B------:R-:W-:Y:S05]  /*0890*/  @P3 BREAK.RELIABLE B0 ;  /* 0x0000000000003942 */ /* 0x000fea0003800100 */
[----:B------:R-:W-:Y:S05]  /*08a0*/  @P3 BRA `(.L_x_17) ;  /* 0x0000000000243947 */ /* 0x000fea0003800000 */
[----:B------:R-:W4:Y:S01]  /*08b0*/  LDS R4, [UR8+0x8] ;  /* 0x00000808ff047984 */ /* 0x000f220008000800 */
[----:B--23--:R-:W-:-:S05]  /*08c0*/  IMAD.MOV.U32 R3, RZ, RZ, 0x6000 ;  /* 0x00006000ff037424 */ /* 0x00cfca00078e00ff */
[----:B----4-:R-:W-:-:S04]  /*08d0*/  LOP3.LUT R3, R4, 0x6000, R3, 0xd8, !PT ;  /* 0x0000600004037812 */ /* 0x010fc800078ed803 */
[----:B------:R-:W-:-:S05]  /*08e0*/  LOP3.LUT R3, R3, 0x400000, RZ, 0xb8, !PT ;  /* 0x0040000003037812 */ /* 0x000fca00078eb8ff */
[----:B------:R2:W-:Y:S02]  /*08f0*/  STS [UR8+0x8], R3 ;  /* 0x00000803ff007988 */ /* 0x0005e40008000808 */
.L_x_16:
[----:B------:R-:W-:Y:S05]  /*0900*/  BSYNC.RELIABLE B0 ;  /* 0x0000000000007941 */ /* 0x000fea0003800100 */
.L_x_13:
[----:B--2345:R-:W2:Y:S02]  /*0910*/  @!P3 LDS R3, [UR8+0x8] ;  /* 0x00000808ff03b984 */ /* 0x03cea40008000800 */
[----:B--2---:R-:W-:-:S05]  /*0920*/  @!P3 LOP3.LUT R3, R3, 0x8000, RZ, 0xb8, !PT ;  /* 0x000080000303b812 */ /* 0x004fca00078eb8ff */
[----:B------:R4:W-:Y:S02]  /*0930*/  @!P3 STS [UR8+0x8], R3 ;  /* 0x00000803ff00b988 */ /* 0x0009e40008000808 */
.L_x_17:
[----:B------:R-:W-:Y:S05]  /*0940*/  BSYNC.RECONVERGENT B1 ;  /* 0x0000000000017941 */ /* 0x000fea0003800200 */
.L_x_12:
[----:B------:R-:W-:Y:S05]  /*0950*/  WARPSYNC.ALL ;  /* 0x0000000000007948 */ /* 0x000fea0003800000 */
[----:B------:R-:W-:Y:S01]  /*0960*/  NOP ;  /* 0x0000000000007918 */ /* 0x000fe20000000000 */
[----:B--234-:R-:W2:Y:S02]  /*0970*/  LDC R3, c[0x0][0x39c] ;  /* 0x0000e700ff037b82 */ /* 0x01cea40000000800 */
[----:B--2---:R-:W-:Y:S01]  /*0980*/  VIADD R3, R3, 0xffffffff ;  /* 0xffffffff03037836 */ /* 0x004fe20000000000 */
[----:B------:R-:W-:Y:S06]  /*0990*/  @P0 BRA `(.L_x_18) ;  /* 0x0000000000300947 */ /* 0x000fec0003800000 */
[----:B------:R-:W2:Y:S01]  /*09a0*/  S2R R4, SR_LANEID ;  /* 0x0000000000047919 */ /* 0x000ea20000000000 */
[----:B------:R-:W-:Y:S05]  /*09b0*/  WARPSYNC.ALL ;  /* 0x0000000000007948 */ /* 0x000fea0003800000 */
[----:B------:R-:W-:Y:S01]  /*09c0*/  NOP ;  /* 0x0000000000007918 */ /* 0x000fe20000000000 */
[----:B--2---:R-:W-:-:S05]  /*09d0*/  IMAD.SHL.U32 R7, R4, 0x4, RZ ;  /* 0x0000000404077824 */ /* 0x004fca00078e00ff */
[----:B------:R-:W2:Y:S01]  /*09e0*/  LDS R9, [R7+UR8] ;  /* 0x0000000807097984 */ /* 0x000ea20008000800 */
[----:B------:R-:W-:-:S05]  /*09f0*/  IADD3 R4, P1, PT, R7, UR24, RZ ;  /* 0x0000001807047c10 */ /* 0x000fca000ff3e0ff */
[----:B------:R-:W-:-:S05]  /*0a00*/  IMAD.X R5, RZ, RZ, UR25, P1 ;  /* 0x00000019ff057e24 */ /* 0x000fca00088e06ff */
[----:B--2---:R2:W3:Y:S01]  /*0a10*/  ATOMG.E.EXCH.STRONG.GPU PT, RZ, [R4], R9 ;  /* 0x0000000904ff73a8 */ /* 0x0044e200041ee100 */
[----:B------:R-:W-:-:S04]  /*0a20*/  DEPBAR {5,4,3,2,1,0} ;  /* 0x0000003f0000791a */ /* 0x000fc80000000000 */
[----:B------:R-:W4:Y:S02]  /*0a30*/  CCTL.E.C.LDCU.IV.DEEP [UR24] ;  /* 0x0000000018007540 */ /* 0x000f240009c08000 */
[----:B----4-:R2:W-:Y:S01]  /*0a40*/  UTMACCTL.IV [UR24] ;  /* 0x00000000180079b9 */ /* 0x0105e20008000000 */
[----:B------:R-:W-:Y:S01]  /*0a50*/  NOP ;  /* 0x0000000000007918 */ /* 0x000fe20000000000 */
.L_x_18:
[----:B------:R-:W-:Y:S05]  /*0a60*/  @P0 BRA `(.L_x_19) ;  /* 0x00000000000c0947 */ /* 0x000fea0003800000 */
[----:B------:R0:W-:Y:S01]  /*0a70*/  UTMACMDFLUSH ;  /* 0x00000000000079b7 */ /* 0x0001e20000000000 */
[----:B------:R-:W-:Y:S05]  /*0a80*/  @P0 BRA `(.L_x_19) ;  /* 0x0000000000040947 */ /* 0x000fea0003800000 */
[----:B------:R-:W-:-:S04]  /*0a90*/  DEPBAR.LE SB0, 0x0 ;  /* 0x000080000000791a */ /* 0x000fc80000000000 */
.L_x_19:
[----:B------:R-:W-:Y:S05]  /*0aa0*/  WARPSYNC.ALL ;  /* 0x0000000000007948 */ /* 0x000fea0003800000 */
[----:B------:R-:W-:Y:S01]  /*0ab0*/  NOP ;  /* 0x0000000000007918 */ /* 0x000fe20000000000 */
[----:B---3--:R-:W-:Y:S06]  /*0ac0*/  BAR.SYNC.DEFER_BLOCKING 0x0 ;  /* 0x0000000000007b1d */ /* 0x008fec0000010000 */
[----:B------:R-:W-:Y:S02]  /*0ad0*/  BSSY.RECONVERGENT B1, `(.L_x_20) ;  /* 0x000000b000017945 */ /* 0x000fe40003800200 */
[----:B------:R-:W-:Y:S06]  /*0ae0*/  BAR.SYNC.DEFER_BLOCKING 0x0 ;  /* 0x0000000000007b1d */ /* 0x000fec0000010000 */
[----:B------:R3:W-:Y:S01]  /*0af0*/  @!P0 STS [R10], RZ ;  /* 0x000000ff0a008388 */ /* 0x0007e20000000800 */
[----:B------:R-:W-:Y:S01]  /*0b00*/  NOP ;  /* 0x0000000000007918 */ /* 0x000fe20000000000 */
[----:B------:R-:W-:Y:S05]  /*0b10*/  @P3 BRA `(.L_x_21) ;  /* 0x0000000000183947 */ /* 0x000fea0003800000 */
[----:B--2---:R-:W2:Y:S01]  /*0b20*/  LDS R4, [UR8+0x8] ;  /* 0x00000808ff047984 */ /* 0x004ea20008000800 */
[----:B------:R-:W4:Y:S01]  /*0b30*/  LDC.64 R8, c[0x0][0x388] ;  /* 0x0000e200ff087b82 */ /* 0x000f220000000a00 */
[----:B------:R-:W-:Y:S02]  /*0b40*/  IMAD.MOV.U32 R5, RZ, RZ, 0x70 ;  /* 0x00000070ff057424 */ /* 0x000fe400078e00ff */
[----:B----4-:R4:W-:Y:S03]  /*0b50*/  STS.64 [UR8], R8 ;  /* 0x00000008ff007988 */ /* 0x0109e60008000a08 */
[----:B--2---:R-:W-:-:S05]  /*0b60*/  LOP3.LUT R4, R4, 0x10, R5, 0xd8, !PT ;  /* 0x0000001004047812 */ /* 0x004fca00078ed805 */
[----:B------:R4:W-:Y:S02]  /*0b70*/  STS [UR8+0x8], R4 ;  /* 0x00000804ff007988 */ /* 0x0009e40008000808 */
.L_x_21:
[----:B--2---:R-:W-:Y:S05]  /*0b80*/  BSYNC.RECONVERGENT B1 ;  /* 0x0000000000017941 */ /* 0x004fea0003800200 */
.L_x_20:
[----:B------:R-:W-:Y:S04]  /*0b90*/  BSSY.RECONVERGENT B1, `(.L_x_22) ;  /* 0x000000a000017945 */ /* 0x000fe80003800200 */
[----:B------:R-:W-:Y:S05]  /*0ba0*/  @P3 BRA `(.L_x_23) ;  /* 0x0000000000203947 */ /* 0x000fea0003800000 */
[----:B----4-:R-:W2:Y:S01]  /*0bb0*/  LDS R4, [UR8+0x34] ;  /* 0x00003408ff047984 */ /* 0x010ea20008000800 */
[----:B------:R-:W-:Y:S02]  /*0bc0*/  IMAD.MOV.U32 R7, RZ, RZ, 0x3f000000 ;  /* 0x3f000000ff077424 */ /* 0x000fe400078e00ff */
[----:B------:R-:W-:Y:S01]  /*0bd0*/  @!P3 IMAD.MOV.U32 R8, RZ, RZ, 0x3f ;  /* 0x0000003fff08b424 */ /* 0x000fe200078e00ff */
[----:B------:R-:W4:Y:S02]  /*0be0*/  @!P3 LDS R5, [UR8+0x38] ;  /* 0x00003808ff05b984 */ /* 0x000f240008000800 */
[----:B--2---:R-:W-:Y:S02]  /*0bf0*/  LOP3.LUT R4, R4, 0xff000000, R7, 0xb8, !PT ;  /* 0xff00000004047812 */ /* 0x004fe400078eb807 */
[----:B----4-:R-:W-:-:S03]  /*0c00*/  @!P3 LOP3.LUT R5, R5, 0xff, R8, 0xb8, !PT ;  /* 0x000000ff0505b812 */ /* 0x010fc600078eb808 */
[----:B------:R2:W-:Y:S04]  /*0c10*/  STS [UR8+0x34], R4 ;  /* 0x00003404ff007988 */ /* 0x0005e80008000808 */
[----:B------:R2:W-:Y:S02]  /*0c20*/  @!P3 STS [UR8+0x38], R5 ;  /* 0x00003805ff00b988 */ /* 0x0005e40008000808 */
.L_x_23:
[----:B------:R-:W-:Y:S05]  /*0c30*/  BSYNC.RECONVERGENT B1 ;  /* 0x0000000000017941 */ /* 0x000fea0003800200 */
.L_x_22:
[----:B------:R-:W-:Y:S04]  /*0c40*/  BSSY.RECONVERGENT B1, `(.L_x_24) ;  /* 0x0000004000017945 */ /* 0x000fe80003800200 */
[----:B------:R-:W-:Y:S05]  /*0c50*/  @P3 BRA `(.L_x_25) ;  /* 0x0000000000083947 */ /* 0x000fea0003800000 */
[----:B------:R5:W-:Y:S04]  /*0c60*/  STS [UR8+0x24], R11 ;  /* 0x0000240bff007988 */ /* 0x000be80008000808 */
[----:B------:R5:W-:Y:S02]  /*0c70*/  STS [UR8+0x20], R3 ;  /* 0x00002003ff007988 */ /* 0x000be40008000808 */
.L_x_25:
[----:B------:R-:W-:Y:S05]  /*0c80*/  BSYNC.RECONVERGENT B1 ;  /* 0x0000000000017941 */ /* 0x000fea0003800200 */
.L_x_24:
[----:B------:R-:W-:Y:S04]  /*0c90*/  BSSY.RECONVERGENT B1, `(.L_x_26) ;  /* 0x000000e000017945 */ /* 0x000fe80003800200 */
[----:B------:R-:W-:Y:S05]  /*0ca0*/  @P3 BRA `(.L_x_27) ;  /* 0x0000000000303947 */ /* 0x000fea0003800000 */
[----:B--2---:R-:W2:Y:S01]  /*0cb0*/  LDS R5, [UR8+0x34] ;  /* 0x00003408ff057984 */ /* 0x004ea20008000800 */
[----:B------:R-:W3:Y:S03]  /*0cc0*/  LDC.64 R12, c[0x0][0x3b0] ;  /* 0x0000ec00ff0c7b82 */ /* 0x000ee60000000a00 */
[----:B----4-:R-:W4:Y:S01]  /*0cd0*/  LDS R4, [UR8+0x1c] ;  /* 0x00001c08ff047984 */ /* 0x010f220008000800 */
[C---:B---3--:R-:W-:Y:S01]  /*0ce0*/  SHF.L.U64.HI R8, R12.reuse, 0x1, R13 ;  /* 0x000000010c087819 */ /* 0x048fe2000001020d */
[----:B------:R-:W-:-:S03]  /*0cf0*/  IMAD.SHL.U32 R7, R12, 0x2, RZ ;  /* 0x000000020c077824 */ /* 0x000fc600078e00ff */
[--C-:B------:R-:W-:Y:S02]  /*0d00*/  SHF.R.U32.HI R9, RZ, 0x4, R8.reuse ;  /* 0x00000004ff097819 */ /* 0x100fe40000011608 */
[----:B------:R-:W-:-:S05]  /*0d10*/  SHF.R.U64 R7, R7, 0x4, R8 ;  /* 0x0000000407077819 */ /* 0x000fca0000001208 */
[----:B------:R3:W-:Y:S01]  /*0d20*/  STS [UR8+0xc], R7 ;  /* 0x00000c07ff007988 */ /* 0x0007e20008000808 */
[----:B--2---:R-:W-:Y:S02]  /*0d30*/  LOP3.LUT R5, R5, 0x7, RZ, 0xb8, !PT ;  /* 0x0000000705057812 */ /* 0x004fe400078eb8ff */
[----:B----4-:R-:W-:-:S03]  /*0d40*/  LOP3.LUT R4, R4, 0xf, R9, 0xb8, !PT ;  /* 0x0000000f04047812 */ /* 0x010fc600078eb809 */
[----:B------:R3:W-:Y:S04]  /*0d50*/  STS [UR8+0x34], R5 ;  /* 0x00003405ff007988 */ /* 0x0007e80008000808 */
[----:B------:R3:W-:Y:S02]  /*0d60*/  STS [UR8+0x1c], R4 ;  /* 0x00001c04ff007988 */ /* 0x0007e40008000808 */
.L_x_27:
[----:B------:R-:W-:Y:S05]  /*0d70*/  BSYNC.RECONVERGENT B1 ;  /* 0x0000000000017941 */ /* 0x000fea0003800200 */
.L_x_26:
        /* <DEDUP_REMOVED lines=11> */
.L_x_30:
[----:B------:R-:W-:Y:S05]  /*0e30*/  @P3 BRA `(.L_x_32) ;  /* 0x0000000000283947 */ /* 0x000fea0003800000 */
[----:B--234-:R-:W2:Y:S02]  /*0e40*/  LDS R4, [UR8+0x8] ;  /* 0x00000808ff047984 */ /* 0x01cea40008000800 */
[----:B--2---:R-:W-:-:S05]  /*0e50*/  LOP3.LUT R4, R4, 0x1800, RZ, 0xb8, !PT ;  /* 0x0000180004047812 */ /* 0x004fca00078eb8ff */
[----:B------:R3:W-:Y:S02]  /*0e60*/  STS [UR8+0x8], R4 ;  /* 0x00000804ff007988 */ /* 0x0007e40008000808 */
.L_x_31:
[----:B------:R-:W-:Y:S05]  /*0e70*/  @P3 BREAK.RELIABLE B1 ;  /* 0x0000000000013942 */ /* 0x000fea0003800100 */
[----:B------:R-:W-:Y:S05]  /*0e80*/  @P3 BRA `(.L_x_33) ;  /* 0x0000000000243947 */ /* 0x000fea0003800000 */
[----:B--23--:R-:W2:Y:S01]  /*0e90*/  LDS R4, [UR8+0x8] ;  /* 0x00000808ff047984 */ /* 0x00cea20008000800 */
[----:B------:R-:W-:-:S05]  /*0ea0*/  IMAD.MOV.U32 R5, RZ, RZ, 0x6000 ;  /* 0x00006000ff057424 */ /* 0x000fca00078e00ff */
[----:B--2---:R-:W-:-:S04]  /*0eb0*/  LOP3.LUT R4, R4, 0x6000, R5, 0xd8, !PT ;  /* 0x0000600004047812 */ /* 0x004fc800078ed805 */
[----:B------:R-:W-:-:S05]  /*0ec0*/  LOP3.LUT R4, R4, 0x400000, RZ, 0xb8, !PT ;  /* 0x0040000004047812 */ /* 0x000fca00078eb8ff */
[----:B------:R2:W-:Y:S02]  /*0ed0*/  STS [UR8+0x8], R4 ;  /* 0x00000804ff007988 */ /* 0x0005e40008000808 */
.L_x_32:
[----:B------:R-:W-:Y:S05]  /*0ee0*/  BSYNC.RELIABLE B1 ;  /* 0x0000000000017941 */ /* 0x000fea0003800100 */
.L_x_29:
[----:B--234-:R-:W2:Y:S02]  /*0ef0*/  @!P3 LDS R4, [UR8+0x8] ;  /* 0x00000808ff04b984 */ /* 0x01cea40008000800 */
[----:B--2---:R-:W-:-:S05]  /*0f00*/  @!P3 LOP3.LUT R4, R4, 0x8000, RZ, 0xb8, !PT ;  /* 0x000080000404b812 */ /* 0x004fca00078eb8ff */
[----:B------:R4:W-:Y:S02]  /*0f10*/  @!P3 STS [UR8+0x8], R4 ;  /* 0x00000804ff00b988 */ /* 0x0009e40008000808 */
.L_x_33:
[----:B------:R-:W-:Y:S05]  /*0f20*/  BSYNC.RECONVERGENT B2 ;  /* 0x0000000000027941 */ /* 0x000fea0003800200 */
.L_x_28:
[----:B------:R-:W-:Y:S05]  /*0f30*/  WARPSYNC.ALL ;  /* 0x0000000000007948 */ /* 0x000fea0003800000 */
[----:B------:R-:W-:Y:S01]  /*0f40*/  NOP ;  /* 0x0000000000007918 */ /* 0x000fe20000000000 */
[----:B------:R-:W-:-:S04]  /*0f50*/  UIADD3 UR5, UPT, UPT, UR4, 0x80, URZ ;  /* 0x0000008004057890 */ /* 0x000fc8000fffe0ff */
[----:B------:R-:W-:-:S04]  /*0f60*/  UIADD3 UR26, UP0, UPT, UR5, UR20, URZ ;  /* 0x00000014051a7290 */ /* 0x000fc8000ff1e0ff */
[----:B------:R-:W-:Y:S01]  /*0f70*/  ULEA.HI.X.SX32 UR27, UR5, UR21, 0x1, UP0 ;  /* 0x00000015051b7291 */ /* 0x000fe200080f0eff */
[----:B------:R-:W-:Y:S11]  /*0f80*/  @P0 BRA `(.L_x_34) ;  /* 0x0000000000300947 */ /* 0x000ff60003800000 */
[----:B--234-:R-:W2:Y:S01]  /*0f90*/  S2R R4, SR_LANEID ;  /* 0x0000000000047919 */ /* 0x01cea20000000000 */
        /* <DEDUP_REMOVED lines=11> */
.L_x_34:
[----:B------:R-:W-:Y:S05]  /*1050*/  @P0 BRA `(.L_x_35) ;  /* 0x00000000000c0947 */ /* 0x000fea0003800000 */
[----:B------:R0:W-:Y:S01]  /*1060*/  UTMACMDFLUSH ;  /* 0x00000000000079b7 */ /* 0x0001e20000000000 */
[----:B------:R-:W-:Y:S05]  /*1070*/  @P0 BRA `(.L_x_35) ;  /* 0x0000000000040947 */ /* 0x000fea0003800000 */
[----:B------:R-:W-:-:S04]  /*1080*/  DEPBAR.LE SB0, 0x0 ;  /* 0x000080000000791a */ /* 0x000fc80000000000 */
.L_x_35:
        /* <DEDUP_REMOVED lines=8> */
[----:B--2-4-:R-:W2:Y:S01]  /*1110*/  LDS R4, [UR8+0x8] ;  /* 0x00000808ff047984 */ /* 0x014ea20008000800 */
[----:B------:R-:W4:Y:S01]  /*1120*/  LDC.64 R8, c[0x0][0x390] ;  /* 0x0000e400ff087b82 */ /* 0x000f220000000a00 */
[----:B------:R-:W-:Y:S02]  /*1130*/  IMAD.MOV.U32 R5, RZ, RZ, 0x70 ;  /* 0x00000070ff057424 */ /* 0x000fe400078e00ff */
[----:B----4-:R4:W-:Y:S03]  /*1140*/  STS.64 [UR8], R8 ;  /* 0x00000008ff007988 */ /* 0x0109e60008000a08 */
[----:B--2---:R-:W-:-:S05]  /*1150*/  LOP3.LUT R4, R4, 0x10, R5, 0xd8, !PT ;  /* 0x0000001004047812 */ /* 0x004fca00078ed805 */
[----:B------:R4:W-:Y:S02]  /*1160*/  STS [UR8+0x8], R4 ;  /* 0x00000804ff007988 */ /* 0x0009e40008000808 */
.L_x_37:
[----:B--2---:R-:W-:Y:S05]  /*1170*/  BSYNC.RECONVERGENT B2 ;  /* 0x0000000000027941 */ /* 0x004fea0003800200 */
.L_x_36:
[----:B------:R-:W-:Y:S04]  /*1180*/  BSSY.RECONVERGENT B3, `(.L_x_38) ;  /* 0x0000011000037945 */ /* 0x000fe80003800200 */
[----:B------:R-:W-:Y:S04]  /*1190*/  BSSY.RELIABLE B2, `(.L_x_39) ;  /* 0x000000e000027945 */ /* 0x000fe80003800100 */
[----:B------:R-:W-:Y:S05]  /*11a0*/  @P3 BRA `(.L_x_40) ;  /* 0x0000000000243947 */ /* 0x000fea0003800000 */
[----:B----4-:R-:W2:Y:S01]  /*11b0*/  LDS R4, [UR8+0x34] ;  /* 0x00003408ff047984 */ /* 0x010ea20008000800 */
[----:B------:R-:W-:-:S05]  /*11c0*/  IMAD.MOV.U32 R5, RZ, RZ, 0x3f000000 ;  /* 0x3f000000ff057424 */ /* 0x000fca00078e00ff */
[----:B--2---:R-:W-:-:S05]  /*11d0*/  LOP3.LUT R4, R4, 0xff000000, R5, 0xb8, !PT ;  /* 0xff00000004047812 */ /* 0x004fca00078eb805 */
[----:B------:R2:W-:Y:S01]  /*11e0*/  STS [UR8+0x34], R4 ;  /* 0x00003404ff007988 */ /* 0x0005e20008000808 */
[----:B------:R-:W-:Y:S05]  /*11f0*/  @P3 BRA `(.L_x_41) ;  /* 0x00000000001c3947 */ /* 0x000fea0003800000 */
[----:B--2---:R-:W2:Y:S01]  /*1200*/  LDS R4, [UR8+0x38] ;  /* 0x00003808ff047984 */ /* 0x004ea20008000800 */
[----:B------:R-:W-:-:S05]  /*1210*/  IMAD.MOV.U32 R5, RZ, RZ, 0x3f ;  /* 0x0000003fff057424 */ /* 0x000fca00078e00ff */
[----:B--2---:R-:W-:-:S05]  /*1220*/  LOP3.LUT R4, R4, 0xff, R5, 0xb8, !PT ;  /* 0x000000ff04047812 */ /* 0x004fca00078eb805 */
[----:B------:R2:W-:Y:S02]  /*1230*/  STS [UR8+0x38], R4 ;  /* 0x00003804ff007988 */ /* 0x0005e40008000808 */
.L_x_40:
[----:B------:R-:W-:Y:S05]  /*1240*/  @P3 BREAK.RELIABLE B2 ;  /* 0x0000000000023942 */ /* 0x000fea0003800100 */
[----:B------:R-:W-:Y:S05]  /*1250*/  @P3 BRA `(.L_x_42) ;  /* 0x00000000000c3947 */ /* 0x000fea0003800000 */
[----:B------:R2:W-:Y:S02]  /*1260*/  STS [UR8+0x20], R3 ;  /* 0x00002003ff007988 */ /* 0x0005e40008000808 */
.L_x_41:
[----:B------:R-:W-:Y:S05]  /*1270*/  BSYNC.RELIABLE B2 ;  /* 0x0000000000027941 */ /* 0x000fea0003800100 */
.L_x_39:
[----:B------:R2:W-:Y:S02]  /*1280*/  @!P3 STS [UR8+0x24], R2 ;  /* 0x00002402ff00b988 */ /* 0x0005e40008000808 */
.L_x_42:
[----:B------:R-:W-:Y:S05]  /*1290*/  BSYNC.RECONVERGENT B3 ;  /* 0x0000000000037941 */ /* 0x000fea0003800200 */
.L_x_38:
[----:B------:R-:W-:Y:S05]  /*12a0*/  WARPSYNC.ALL ;  /* 0x0000000000007948 */ /* 0x000fea0003800000 */
[----:B------:R-:W-:Y:S01]  /*12b0*/  NOP ;  /* 0x0000000000007918 */ /* 0x000fe20000000000 */
[----:B------:R-:W-:Y:S04]  /*12c0*/  BSSY.RECONVERGENT B3, `(.L_x_43) ;  /* 0x000000e000037945 */ /* 0x000fe80003800200 */
[----:B------:R-:W-:Y:S05]  /*12d0*/  @P3 BRA `(.L_x_44) ;  /* 0x0000000000303947 */ /* 0x000fea0003800000 */
[----:B--2--5:R-:W2:Y:S01]  /*12e0*/  LDS R3, [UR8+0x34] ;  /* 0x00003408ff037984 */ /* 0x024ea20008000800 */
[----:B----4-:R-:W4:Y:S03]  /*12f0*/  LDC.64 R4, c[0x0][0x3b8] ;  /* 0x0000ee00ff047b82 */ /* 0x010f260000000a00 */
[----:B------:R-:W5:Y:S01]  /*1300*/  LDS R2, [UR8+0x1c] ;  /* 0x00001c08ff027984 */ /* 0x000f620008000800 */
[C---:B----4-:R-:W-:Y:S01]  /*1310*/  SHF.L.U64.HI R5, R4.reuse, 0x1, R5 ;  /* 0x0000000104057819 */ /* 0x050fe20000010205 */
[----:B------:R-:W-:-:S03]  /*1320*/  IMAD.SHL.U32 R4, R4, 0x2, RZ ;  /* 0x0000000204047824 */ /* 0x000fc600078e00ff */
[--C-:B------:R-:W-:Y:S02]  /*1330*/  SHF.R.U32.HI R7, RZ, 0x4, R5.reuse ;  /* 0x00000004ff077819 */ /* 0x100fe40000011605 */
[----:B------:R-:W-:-:S05]  /*1340*/  SHF.R.U64 R4, R4, 0x4, R5 ;  /* 0x0000000404047819 */ /* 0x000fca0000001205 */
[----:B------:R4:W-:Y:S01]  /*1350*/  STS [UR8+0xc], R4 ;  /* 0x00000c04ff007988 */ /* 0x0009e20008000808 */
[----:B--2---:R-:W-:Y:S02]  /*1360*/  LOP3.LUT R3, R3, 0x7, RZ, 0xb8, !PT ;  /* 0x0000000703037812 */ /* 0x004fe400078eb8ff */
[----:B-----5:R-:W-:-:S03]  /*1370*/  LOP3.LUT R2, R2, 0xf, R7, 0xb8, !PT ;  /* 0x0000000f02027812 */ /* 0x020fc600078eb807 */
[----:B------:R4:W-:Y:S04]  /*1380*/  STS [UR8+0x34], R3 ;  /* 0x00003403ff007988 */ /* 0x0009e80008000808 */
[----:B------:R4:W-:Y:S02]  /*1390*/  STS [UR8+0x1c], R2 ;  /* 0x00001c02ff007988 */ /* 0x0009e40008000808 */
.L_x_44:
[----:B------:R-:W-:Y:S05]  /*13a0*/  BSYNC.RECONVERGENT B3 ;  /* 0x0000000000037941 */ /* 0x000fea0003800200 */
.L_x_43:
[----:B------:R-:W-:Y:S04]  /*13b0*/  BSSY.RECONVERGENT B4, `(.L_x_45) ;  /* 0x000001a000047945 */ /* 0x000fe80003800200 */
[----:B------:R-:W-:Y:S04]  /*13c0*/  BSSY.RELIABLE B3, `(.L_x_46) ;  /* 0x0000015000037945 */ /* 0x000fe80003800100 */
[----:B------:R-:W-:Y:S05]  /*13d0*/  @P3 BRA `(.L_x_47) ;  /* 0x0000000000203947 */ /* 0x000fea0003800000 */
[----:B--2-4-:R-:W2:Y:S02]  /*13e0*/  LDS R2, [UR8+0x34] ;  /* 0x00003408ff027984 */ /* 0x014ea40008000800 */
[----:B--2---:R-:W-:-:S05]  /*13f0*/  LOP3.LUT R2, R2, 0x38, RZ, 0xb8, !PT ;  /* 0x0000003802027812 */ /* 0x004fca00078eb8ff */
[----:B------:R2:W-:Y:S01]  /*1400*/  STS [UR8+0x34], R2 ;  /* 0x00003402ff007988 */ /* 0x0005e20008000808 */
[----:B------:R-:W-:Y:S05]  /*1410*/  @P3 BRA `(.L_x_48) ;  /* 0x0000000000203947 */ /* 0x000fea0003800000 */
[----:B--2---:R-:W2:Y:S01]  /*1420*/  LDS R2, [UR8+0x8] ;  /* 0x00000808ff027984 */ /* 0x004ea20008000800 */
[----:B-----5:R-:W-:-:S05]  /*1430*/  IMAD.MOV.U32 R3, RZ, RZ, 0x780 ;  /* 0x00000780ff037424 */ /* 0x020fca00078e00ff */
[----:B--2---:R-:W-:-:S05]  /*1440*/  LOP3.LUT R2, R2, 0x300, R3, 0xd8, !PT ;  /* 0x0000030002027812 */ /* 0x004fca00078ed803 */
[----:B------:R2:W-:Y:S02]  /*1450*/  STS [UR8+0x8], R2 ;  /* 0x00000802ff007988 */ /* 0x0005e40008000808 */
.L_x_47:
[----:B------:R-:W-:Y:S05]  /*1460*/  @P3 BRA `(.L_x_49) ;  /* 0x0000000000283947 */ /* 0x000fea0003800000 */
[----:B--2-4-:R-:W2:Y:S02]  /*1470*/  LDS R2, [UR8+0x8] ;  /* 0x00000808ff027984 */ /* 0x014ea40008000800 */
[----:B--2---:R-:W-:-:S05]  /*1480*/  LOP3.LUT R2, R2, 0x1800, RZ, 0xb8, !PT ;  /* 0x0000180002027812 */ /* 0x004fca00078eb8ff */
[----:B------:R4:W-:Y:S02]  /*1490*/  STS [UR8+0x8], R2 ;  /* 0x00000802ff007988 */ /* 0x0009e40008000808 */
.L_x_48:
[----:B------:R-:W-:Y:S05]  /*14a0*/  @P3 BREAK.RELIABLE B3 ;  /* 0x0000000000033942 */ /* 0x000fea0003800100 */
[----:B------:R-:W-:Y:S05]  /*14b0*/  @P3 BRA `(.L_x_50) ;  /* 0x0000000000243947 */ /* 0x000fea0003800000 */
[----:B--2-4-:R-:W2:Y:S01]  /*14c0*/  LDS R2, [UR8+0x8] ;  /* 0x00000808ff027984 */ /* 0x014ea20008000800 */
[----:B-----5:R-:W-:-:S05]  /*14d0*/  IMAD.MOV.U32 R3, RZ, RZ, 0x6000 ;  /* 0x00006000ff037424 */ /* 0x020fca00078e00ff */
[----:B--2---:R-:W-:-:S04]  /*14e0*/  LOP3.LUT R2, R2, 0x6000, R3, 0xd8, !PT ;  /* 0x0000600002027812 */ /* 0x004fc800078ed803 */
[----:B------:R-:W-:-:S05]  /*14f0*/  LOP3.LUT R2, R2, 0x400000, RZ, 0xb8, !PT ;  /* 0x0040000002027812 */ /* 0x000fca00078eb8ff */
[----:B------:R2:W-:Y:S02]  /*1500*/  STS [UR8+0x8], R2 ;  /* 0x00000802ff007988 */ /* 0x0005e40008000808 */
.L_x_49:
[----:B------:R-:W-:Y:S05]  /*1510*/  BSYNC.RELIABLE B3 ;  /* 0x0000000000037941 */ /* 0x000fea0003800100 */
.L_x_46:
[----:B--2-4-:R-:W2:Y:S02]  /*1520*/  @!P3 LDS R2, [UR8+0x8] ;  /* 0x00000808ff02b984 */ /* 0x014ea40008000800 */
[----:B--2---:R-:W-:-:S05]  /*1530*/  @!P3 LOP3.LUT R2, R2, 0x8000, RZ, 0xb8, !PT ;  /* 0x000080000202b812 */ /* 0x004fca00078eb8ff */
[----:B------:R2:W-:Y:S02]  /*1540*/  @!P3 STS [UR8+0x8], R2 ;  /* 0x00000802ff00b988 */ /* 0x0005e40008000808 */
.L_x_50:
[----:B------:R-:W-:Y:S05]  /*1550*/  BSYNC.RECONVERGENT B4 ;  /* 0x0000000000047941 */ /* 0x000fea0003800200 */
.L_x_45:
[----:B------:R-:W-:Y:S05]  /*1560*/  WARPSYNC.ALL ;  /* 0x0000000000007948 */ /* 0x000fea0003800000 */
[----:B------:R-:W-:Y:S01]  /*1570*/  NOP ;  /* 0x0000000000007918 */ /* 0x000fe20000000000 */
[----:B------:R-:W-:-:S04]  /*1580*/  UIADD3 UR4, UPT, UPT, UR4, 0x100, URZ ;  /* 0x0000010004047890 */ /* 0x000fc8000fffe0ff */
[----:B------:R-:W-:-:S04]  /*1590*/  UIADD3 UR20, UP0, UPT, UR4, UR20, URZ ;  /* 0x0000001404147290 */ /* 0x000fc8000ff1e0ff */
[----:B------:R-:W-:Y:S01]  /*15a0*/  ULEA.HI.X.SX32 UR21, UR4, UR21, 0x1, UP0 ;  /* 0x0000001504157291 */ /* 0x000fe200080f0eff */
[----:B------:R-:W-:Y:S11]  /*15b0*/  @P0 BRA `(.L_x_51) ;  /* 0x0000000000300947 */ /* 0x000ff60003800000 */
[----:B--2-4-:R-:W2:Y:S01]  /*15c0*/  S2R R2, SR_LANEID ;  /* 0x0000000000027919 */ /* 0x014ea20000000000 */
[----:B------:R-:W-:Y:S05]  /*15d0*/  WARPSYNC.ALL ;  /* 0x0000000000007948 */ /* 0x000fea0003800000 */
[----:B------:R-:W-:Y:S01]  /*15e0*/  NOP ;  /* 0x0000000000007918 */ /* 0x000fe20000000000 */
[----:B--2---:R-:W-:-:S05]  /*15f0*/  IMAD.SHL.U32 R4, R2, 0x4, RZ ;  /* 0x0000000402047824 */ /* 0x004fca00078e00ff */
[----:B------:R-:W2:Y:S01]  /*1600*/  LDS R5, [R4+UR8] ;  /* 0x0000000804057984 */ /* 0x000ea20008000800 */
[----:B------:R-:W-:-:S05]  /*1610*/  IADD3 R2, P1, PT, R4, UR20, RZ ;  /* 0x0000001404027c10 */ /* 0x000fca000ff3e0ff */
[----:B-----5:R-:W-:-:S05]  /*1620*/  IMAD.X R3, RZ, RZ, UR21, P1 ;  /* 0x00000015ff037e24 */ /* 0x020fca00088e06ff */
[----:B--2---:R2:W4:Y:S01]  /*1630*/  ATOMG.E.EXCH.STRONG.GPU PT, RZ, [R2], R5 ;  /* 0x0000000502ff73a8 */ /* 0x00452200041ee100 */
[----:B------:R-:W-:-:S04]  /*1640*/  DEPBAR {5,4,3,2,1,0} ;  /* 0x0000003f0000791a */ /* 0x000fc80000000000 */
[----:B------:R-:W5:Y:S02]  /*1650*/  CCTL.E.C.LDCU.IV.DEEP [UR20] ;  /* 0x0000000014007540 */ /* 0x000f640009c08000 */
[----:B-----5:R2:W-:Y:S01]  /*1660*/  UTMACCTL.IV [UR20] ;  /* 0x00000000140079b9 */ /* 0x0205e20008000000 */
[----:B------:R-:W-:Y:S01]  /*1670*/  NOP ;  /* 0x0000000000007918 */ /* 0x000fe20000000000 */
.L_x_51:
[----:B------:R-:W-:Y:S05]  /*1680*/  @P0 BRA `(.L_x_52) ;  /* 0x00000000000c0947 */ /* 0x000fea0003800000 */
[----:B------:R0:W-:Y:S01]  /*1690*/  UTMACMDFLUSH ;  /* 0x00000000000079b7 */ /* 0x0001e20000000000 */
[----:B------:R-:W-:Y:S05]  /*16a0*/  @P0 BRA `(.L_x_52) ;  /* 0x0000000000040947 */ /* 0x000fea0003800000 */
[----:B------:R-:W-:-:S04]  /*16b0*/  DEPBAR.LE SB0, 0x0 ;  /* 0x000080000000791a */ /* 0x000fc80000000000 */
.L_x_52:
[----:B------:R-:W-:Y:S05]  /*16c0*/  WARPSYNC.ALL ;  /* 0x0000000000007948 */ /* 0x000fea0003800000 */
[----:B------:R-:W-:Y:S01]  /*16d0*/  NOP ;  /* 0x0000000000007918 */ /* 0x000fe20000000000 */
[----:B----4-:R-:W-:Y:S01]  /*16e0*/  BAR.SYNC.DEFER_BLOCKING 0x0 ;  /* 0x0000000000007b1d */ /* 0x010fe20000010000 */
[----:B--2---:R-:W-:Y:S01]  /*16f0*/  SHF.R.U32.HI R2, RZ, 0x5, R0 ;  /* 0x00000005ff027819 */ /* 0x004fe20000011600 */
[----:B------:R-:W-:Y:S01]  /*1700*/  UIADD3 UR12, UPT, UPT, UR8, 0x8010, URZ ;  /* 0x00008010080c7890 */ /* 0x000fe2000fffe0ff */
[----:B------:R-:W-:Y:S01]  /*1710*/  ISETP.GE.AND P0, PT, R6, 0x1, PT ;  /* 0x000000010600780c */ /* 0x000fe20003f06270 */
[----:B------:R-:W-:Y:S01]  /*1720*/  USHF.L.U32 UR15, UR7, 0x6, URZ ;  /* 0x00000006070f7899 */ /* 0x000fe200080006ff */
[----:B------:R-:W-:Y:S01]  /*1730*/  R2UR UR22, R2 ;  /* 0x00000000021672ca */ /* 0x000fe200000e0000 */
[----:B------:R-:W-:Y:S01]  /*1740*/  VOTEU.ALL UP0, P3 ;  /* 0x0000000000ff7886 */ /* 0x000fe20001800000 */
[----:B------:R-:W-:Y:S01]  /*1750*/  UMOV UR4, 0x1 ;  /* 0x0000000100047882 */ /* 0x000fe20000000000 */
[----:B------:R-:W-:Y:S01]  /*1760*/  VOTEU.ALL UP1, P3 ;  /* 0x0000000000ff7886 */ /* 0x000fe20001820000 */
[----:B------:R-:W-:Y:S01]  /*1770*/  USHF.L.U32 UR18, UR9, 0x6, URZ ;  /* 0x0000000609127899 */ /* 0x000fe200080006ff */
[----:B------:R-:W-:Y:S01]  /*1780*/  BSSY.RECONVERGENT B4, `(.L_x_53) ;  /* 0x0000018000047945 */ /* 0x000fe20003800200 */
[----:B------:R-:W-:-:S04]  /*1790*/  @!UP0 UIADD3 UR10, UPT, UPT, -UR4, 0x100000, URZ ;  /* 0x00100000040a8890 */ /* 0x000fc8000fffe1ff */
[----:B------:R-:W-:Y:S02]  /*17a0*/  @!UP0 USHF.L.U32 UR11, UR10, 0xb, URZ ;  /* 0x0000000b0a0b8899 */ /* 0x000fe400080006ff */
[----:B------:R-:W-:Y:S02]  /*17b0*/  @!UP0 USHF.L.U32 UR10, UR10, 0x1, URZ ;  /* 0x000000010a0a8899 */ /* 0x000fe400080006ff */
[----:B------:R-:W-:-:S04]  /*17c0*/  @!UP0 UIADD3 UR4, UPT, UPT, -UR4, 0x100000, URZ ;  /* 0x0010000004048890 */ /* 0x000fc8000fffe1ff */
[----:B------:R-:W-:Y:S02]  /*17d0*/  @!UP0 USHF.L.U32 UR5, UR4, 0xb, URZ ;  /* 0x0000000b04058899 */ /* 0x000fe400080006ff */
[----:B------:R-:W-:Y:S01]  /*17e0*/  @!UP0 USHF.L.U32 UR4, UR4, 0x1, URZ ;  /* 0x0000000104048899 */ /* 0x000fe200080006ff */
[----:B------:R-:W-:Y:S01]  /*17f0*/  VOTEU.ALL UP0, P3 ;  /* 0x0000000000ff7886 */ /* 0x000fe20001800000 */
[----:B------:R-:W2:Y:S04]  /*1800*/  FENCE.VIEW.ASYNC.S ;  /* 0x00000000000073c6 */ /* 0x000ea80000000000 */
[----:B--2---:R2:W4:Y:S06]  /*1810*/  @!UP0 SYNCS.EXCH.64 URZ, [UR8+0x8000], UR10 ;  /* 0x0080000a08ff85b2 */ /* 0x00452c0008000100 */
[----:B------:R2:W4:Y:S02]  /*1820*/  @!UP1 SYNCS.EXCH.64 URZ, [UR8+0x8010], UR4 ;  /* 0x0080100408ff95b2 */ /* 0x0005240008000100 */
[----:B----4-:R-:W-:Y:S06]  /*1830*/  BAR.SYNC.DEFER_BLOCKING 0x0 ;  /* 0x0000000000007b1d */ /* 0x010fec0000010000 */
[----:B------:R-:W-:Y:S05]  /*1840*/  @P3 BRA `(.L_x_54) ;  /* 0x00000000002c3947 */ /* 0x000fea0003800000 */
[----:B--2---:R-:W-:Y:S02]  /*1850*/  UMOV UR4, 0x1 ;  /* 0x0000000100047882 */ /* 0x004fe40000000000 */
[----:B------:R-:W-:-:S04]  /*1860*/  UIADD3 UR10, UPT, UPT, -UR4, 0x100000, URZ ;  /* 0x00100000040a7890 */ /* 0x000fc8000fffe1ff */
[----:B------:R-:W-:Y:S02]  /*1870*/  USHF.L.U32 UR11, UR10, 0xb, URZ ;  /* 0x0000000b0a0b7899 */ /* 0x000fe400080006ff */
[----:B------:R-:W-:Y:S02]  /*1880*/  USHF.L.U32 UR10, UR10, 0x1, URZ ;  /* 0x000000010a0a7899 */ /* 0x000fe400080006ff */
[----:B------:R-:W-:-:S04]  /*1890*/  UIADD3 UR4, UPT, UPT, -UR4, 0x100000, URZ ;  /* 0x0010000004047890 */ /* 0x000fc8000fffe1ff */
[----:B------:R-:W-:Y:S02]  /*18a0*/  USHF.L.U32 UR5, UR4, 0xb, URZ ;  /* 0x0000000b04057899 */ /* 0x000fe400080006ff */
[----:B------:R-:W-:Y:S01]  /*18b0*/  USHF.L.U32 UR4, UR4, 0x1, URZ ;  /* 0x0000000104047899 */ /* 0x000fe200080006ff */
[----:B------:R-:W2:Y:S03]  /*18c0*/  FENCE.VIEW.ASYNC.S ;  /* 0x00000000000073c6 */ /* 0x000ea60000000000 */
[----:B--2---:R4:W2:Y:S08]  /*18d0*/  SYNCS.EXCH.64 URZ, [UR8+0x8008], UR10 ;  /* 0x0080080a08ff75b2 */ /* 0x0048b00008000100 */
[----:B------:R4:W3:Y:S02]  /*18e0*/  SYNCS.EXCH.64 URZ, [UR8+0x8018], UR4 ;  /* 0x0080180408ff75b2 */ /* 0x0008e40008000100 */
[----:B----4-:R-:W-:Y:S01]  /*18f0*/  NOP ;  /* 0x0000000000007918 */ /* 0x010fe20000000000 */
.L_x_54:
[----:B--2---:R-:W-:Y:S05]  /*1900*/  BSYNC.RECONVERGENT B4 ;  /* 0x0000000000047941 */ /* 0x004fea0003800200 */
.L_x_53:
[----:B------:R-:W-:Y:S05]  /*1910*/  @!P0 BRA `(.L_x_55) ;  /* 0x0000000800708947 */ /* 0x000fea0003800000 */
[----:B---3--:R-:W-:Y:S01]  /*1920*/  BAR.SYNC.DEFER_BLOCKING 0x0 ;  /* 0x0000000000007b1d */ /* 0x008fe20000010000 */
[----:B------:R-:W-:Y:S01]  /*1930*/  @!P3 IMAD.MOV.U32 R2, RZ, RZ, 0x4000 ;  /* 0x00004000ff02b424 */ /* 0x000fe200078e00ff */
[----:B------:R-:W-:Y:S02]  /*1940*/  ELECT P1, URZ, PT ;  /* 0x0000000000ff782f */ /* 0x000fe40003820000 */
[----:B------:R-:W-:Y:S02]  /*1950*/  ELECT P0, URZ, PT ;  /* 0x0000000000ff782f */ /* 0x000fe40003800000 */
[C---:B------:R-:W-:Y:S01]  /*1960*/  ISETP.LT.U32.AND P1, PT, R36.reuse, 0x20, P1 ;  /* 0x000000202400780c */ /* 0x040fe20000f21070 */
[----:B------:R-:W-:Y:S01]  /*1970*/  UMOV UR11, UR15 ;  /* 0x0000000f000b7c82 */ /* 0x000fe20008000000 */
[----:B------:R-:W-:Y:S01]  /*1980*/  ISETP.LT.U32.AND P0, PT, R36, 0x20, P0 ;  /* 0x000000202400780c */ /* 0x000fe20000701070 */
[----:B------:R-:W-:-:S10]  /*1990*/  UIADD3 UR16, UPT, UPT, UR8, 0x4000, URZ ;  /* 0x0000400008107890 */ /* 0x000fd4000fffe0ff */
[----:B------:R-:W-:Y:S01]  /*19a0*/  VOTEU.ANY UP0, P1 ;  /* 0x0000000000ff7886 */ /* 0x000fe20000800100 */
[----:B------:R-:W-:Y:S01]  /*19b0*/  VOTEU.ANY UP2, P1 ;  /* 0x0000000000ff7886 */ /* 0x000fe20000840100 */
[----:B------:R-:W-:Y:S01]  /*19c0*/  VOTEU.ANY UP1, P0 ;  /* 0x0000000000ff7886 */ /* 0x000fe20000020100 */
[----:B------:R-:W-:Y:S01]  /*19d0*/  VOTEU.ANY UP3, P0 ;  /* 0x0000000000ff7886 */ /* 0x000fe20000060100 */
[----:B------:R2:W-:Y:S01]  /*19e0*/  @!P3 SYNCS.ARRIVE.TRANS64 RZ, [UR8+0x8000], R2 ;  /* 0x00800002ffffb9a7 */ /* 0x0005e20008000008 */
[----:B------:R3:W-:Y:S06]  /*19f0*/  MEMBAR.ALL.CTA ;  /* 0x0000000000007992 */ /* 0x0007ec0000008000 */
[----:B---3--:R-:W3:Y:S01]  /*1a00*/  FENCE.VIEW.ASYNC.S ;  /* 0x00000000000073c6 */ /* 0x008ee20000000000 */
[----:B------:R-:W-:Y:S01]  /*1a10*/  @UP0 UIADD3 UR9, UPT, UPT, UR8, 0x8000, URZ ;  /* 0x0000800008090890 */ /* 0x000fe2000fffe0ff */
[----:B------:R-:W-:Y:S01]  /*1a20*/  @UP0 UMOV UR10, URZ ;  /* 0x000000ff000a0c82 */ /* 0x000fe20008000000 */
[----:B------:R-:W-:Y:S01]  /*1a30*/  @UP1 UIADD3 UR17, UPT, UPT, UR8, 0x8000, URZ ;  /* 0x0000800008111890 */ /* 0x000fe2000fffe0ff */
[----:B------:R-:W-:Y:S01]  /*1a40*/  @UP1 UMOV UR19, URZ ;  /* 0x000000ff00131c82 */ /* 0x000fe20008000000 */
[----:B------:R-:W-:Y:S01]  /*1a50*/  UISETP.NE.U32.AND UP0, UPT, UR22, URZ, UPT ;  /* 0x000000ff1600728c */ /* 0x000fe2000bf05070 */
[----:B---3--:R-:W-:Y:S06]  /*1a60*/  BAR.SYNC.DEFER_BLOCKING 0x0 ;  /* 0x0000000000007b1d */ /* 0x008fec0000010000 */
[----:B------:R2:W-:Y:S02]  /*1a70*/  @UP2 UTMALDG.2D [UR8], [UR24] ;  /* 0x00000008180025b4 */ /* 0x0005e40008008000 */
[----:B------:R-:W-:Y:S06]  /*1a80*/  BAR.SYNC.DEFER_BLOCKING 0x0 ;  /* 0x0000000000007b1d */ /* 0x000fec0000010000 */
[----:B------:R2:W-:Y:S02]  /*1a90*/  @UP3 UTMALDG.2D [UR16], [UR26] ;  /* 0x000000101a0035b4 */ /* 0x0005e40008008000 */
[----:B------:R-:W-:Y:S06]  /*1aa0*/  BAR.SYNC.DEFER_BLOCKING 0x0 ;  /* 0x0000000000007b1d */ /* 0x000fec0000010000 */
[----:B------:R-:W3:Y:S02]  /*1ab0*/  SYNCS.PHASECHK.TRANS64.TRYWAIT P0, [UR8+0x8000], RZ ;  /* 0x008000ffff0075a7 */ /* 0x000ee40008001108 */
[----:B--23--:R-:W-:Y:S05]  /*1ac0*/  @!P0 BRA `(.L_x_56) ;  /* 0x0000000c00ac8947 */ /* 0x00cfea0003800000 */
.L_x_70:
[----:B------:R-:W-:Y:S05]  /*1ad0*/  BRA.U UP0, `(.L_x_57) ;  /* 0x0000000100747547 */ /* 0x000fea000b800000 */
[----:B------:R-:W-:Y:S02]  /*1ae0*/  USHF.R.U32.HI UR6, URZ, 0x4, UR8 ;  /* 0x00000004ff067899 */ /* 0x000fe40008011608 */
[----:B------:R-:W-:Y:S02]  /*1af0*/  USHF.R.U32.HI UR10, URZ, 0x4, UR16 ;  /* 0x00000004ff0a7899 */ /* 0x000fe40008011610 */
[----:B------:R-:W-:Y:S02]  /*1b00*/  USGXT.U32 UR6, UR6, 0xe ;  /* 0x0000000e0606789a */ /* 0x000fe40008000000 */
[----:B------:R-:W-:Y:S02]  /*1b10*/  USGXT.U32 UR10, UR10, 0xe ;  /* 0x0000000e0a0a789a */ /* 0x000fe40008000000 */
[----:B------:R-:W-:Y:S02]  /*1b20*/  UIADD3 UR34, UP0, UPT, UR6, 0x2, URZ ;  /* 0x0000000206227890 */ /* 0x000fe4000ff1e0ff */
[----:B------:R-:W-:Y:S01]  /*1b30*/  UIADD3 UR32, UP1, UPT, UR10, 0x80, URZ ;  /* 0x000000800a207890 */ /* 0x000fe2000ff3e0ff */
[----:B------:R-:W-:Y:S01]  /*1b40*/  UMOV UR4, URZ ;  /* 0x000000ff00047c82 */ /* 0x000fe20008000000 */
[----:B------:R-:W-:Y:S01]  /*1b50*/  UMOV UR5, URZ ;  /* 0x000000ff00057c82 */ /* 0x000fe20008000000 */
[----:B------:R-:W-:-:S02]  /*1b60*/  UIADD3.X UR35, UPT, UPT, UR4, 0x40004040, URZ, UP0, !UPT ;  /* 0x4000404004237890 */ /* 0x000fc400087fe4ff */
[----:B------:R-:W-:Y:S02]  /*1b70*/  UIADD3.X UR33, UPT, UPT, UR5, 0x40004040, URZ, UP1, !UPT ;  /* 0x4000404005217890 */ /* 0x000fe40008ffe4ff */
[----:B------:R-:W-:Y:S02]  /*1b80*/  UIADD3.64 UR4, UPT, UPT, UR34, 0x2, URZ ;  /* 0x0000000222047897 */ /* 0x000fe4000fffe0ff */
[----:B------:R-:W-:Y:S02]  /*1b90*/  UIADD3.64 UR16, UPT, UPT, UR32, 0x80, URZ ;  /* 0x0000008020107897 */ /* 0x000fe4000fffe0ff */
[----:B------:R-:W-:Y:S02]  /*1ba0*/  UIADD3.64 UR28, UPT, UPT, UR34, 0x4, URZ ;  /* 0x00000004221c7897 */ /* 0x000fe4000fffe0ff */
[----:B------:R-:W-:Y:S01]  /*1bb0*/  UIADD3.64 UR30, UPT, UPT, UR32, 0x100, URZ ;  /* 0x00000100201e7897 */ /* 0x000fe2000fffe0ff */
[----:B------:R-:W-:Y:S01]  /*1bc0*/  UMOV UR36, 0x0 ;  /* 0x0000000000247882 */ /* 0x000fe20000000000 */
[----:B------:R-:W-:Y:S01]  /*1bd0*/  UMOV UR37, 0x4110010 ;  /* 0x0411001000257882 */ /* 0x000fe20000000000 */
[----:B------:R-:W-:Y:S01]  /*1be0*/  UMOV UR7, 0x40004040 ;  /* 0x4000404000077882 */ /* 0x000fe20000000000 */
[----:B------:R-:W-:Y:S01]  /*1bf0*/  UMOV UR11, 0x40004040 ;  /* 0x40004040000b7882 */ /* 0x000fe20000000000 */
[----:B------:R-:W-:Y:S01]  /*1c00*/  UMOV UR38, 0x0 ;  /* 0x0000000000267882 */ /* 0x000fe20000000000 */
[----:B------:R-:W-:Y:S01]  /*1c10*/  UMOV UR39, 0x4110010 ;  /* 0x0411001000277882 */ /* 0x000fe20000000000 */
[----:B------:R-:W-:Y:S01]  /*1c20*/  UMOV UR40, 0x0 ;  /* 0x0000000000287882 */ /* 0x000fe20000000000 */
[----:B------:R-:W-:Y:S01]  /*1c30*/  UMOV UR41, 0x4110010 ;  /* 0x0411001000297882 */ /* 0x000fe20000000000 */
[----:B------:R2:W-:Y:S01]  /*1c40*/  UTCHMMA gdesc[UR6], gdesc[UR10], tmem[UR23], tmem[UR36], idesc[UR37], !UPT ;  /* 0x00ff240a060075ea */ /* 0x0005e2000f800017 */
[----:B------:R-:W-:Y:S01]  /*1c50*/  UMOV UR42, 0x0 ;  /* 0x00000000002a7882 */ /* 0x000fe20000000000 */
[----:B------:R-:W-:Y:S01]  /*1c60*/  UMOV UR43, 0x4110010 ;  /* 0x04110010002b7882 */ /* 0x000fe20000000000 */
[----:B------:R2:W-:Y:S01]  /*1c70*/  UTCHMMA gdesc[UR34], gdesc[UR32], tmem[UR23], tmem[UR38], idesc[UR39], UPT ;  /* 0x00ff2620220075ea */ /* 0x0005e2000b800017 */
[----:B------:R2:W-:Y:S01]  /*1c80*/  UTCHMMA gdesc[UR4], gdesc[UR16], tmem[UR23], tmem[UR40], idesc[UR41], UPT ;  /* 0x00ff2810040075ea */ /* 0x0005e2000b800017 */
[----:B------:R2:W-:Y:S01]  /*1c90*/  UTCHMMA gdesc[UR28], gdesc[UR30], tmem[UR23], tmem[UR42], idesc[UR43], UPT ;  /* 0x00ff2a1e1c0075ea */ /* 0x0005e2000b800017 */
[----:B------:R-:W-:Y:S01]  /*1ca0*/  NOP ;  /* 0x0000000000007918 */ /* 0x000fe20000000000 */
.L_x_57:
[----:B------:R-:W-:Y:S01]  /*1cb0*/  ELECT P0, URZ, PT ;  /* 0x0000000000ff782f */ /* 0x000fe20003800000 */
[----:B--2---:R-:W-:Y:S01]  /*1cc0*/  UMOV UR4, UR12 ;  /* 0x0000000c00047c82 */ /* 0x004fe20008000000 */
[----:B------:R-:W-:Y:S02]  /*1cd0*/  UMOV UR5, URZ ;  /* 0x000000ff00057c82 */ /* 0x000fe40008000000 */
[----:B------:R-:W-:-:S13]  /*1ce0*/  ISETP.LT.U32.AND P0, PT, R36, 0x20, P0 ;  /* 0x000000202400780c */ /* 0x000fda0000701070 */
[----:B------:R-:W-:Y:S01]  /*1cf0*/  VOTEU.ANY UP0, P0 ;  /* 0x0000000000ff7886 */ /* 0x000fe20000000100 */
[----:B------:R-:W-:Y:S01]  /*1d00*/  VOTEU.ANY UP1, P0 ;  /* 0x0000000000ff7886 */ /* 0x000fe20000020100 */
[----:B------:R-:W-:-:S03]  /*1d10*/  ISETP.GE.U32.AND P0, PT, R6, 0x41, PT ;  /* 0x000000410600780c */ /* 0x000fc60003f06070 */
[----:B------:R-:W-:Y:S02]  /*1d20*/  @UP0 UMOV UR4, UR4 ;  /* 0x0000000400040c82 */ /* 0x000fe40008000000 */
[----:B------:R2:W-:Y:S01]  /*1d30*/  @UP1 UTCBAR [UR4], URZ ;  /* 0x000000ff040013e9 */ /* 0x0005e200080000ff */
[----:B------:R-:W-:Y:S06]  /*1d40*/  BAR.SYNC.DEFER_BLOCKING 0x0 ;  /* 0x0000000000007b1d */ /* 0x000fec0000010000 */
[----:B------:R-:W3:Y:S02]  /*1d50*/  SYNCS.PHASECHK.TRANS64.TRYWAIT P1, [UR8+0x8010], RZ ;  /* 0x008010ffff0075a7 */ /* 0x000ee40008021108 */
[----:B--23--:R-:W-:Y:S05]  /*1d60*/  @!P1 BRA `(.L_x_58) ;  /* 0x0000000c00109947 */ /* 0x00cfea0003800000 */
.L_x_71:
[----:B------:R-:W-:Y:S01]  /*1d70*/  UMOV UR4, URZ ;  /* 0x000000ff00047c82 */ /* 0x000fe20008000000 */
[----:B------:R-:W-:Y:S05]  /*1d80*/  @!P0 BRA `(.L_x_55) ;  /* 0x0000000400548947 */ /* 0x000fea0003800000 */
[----:B------:R-:W2:Y:S01]  /*1d90*/  LDCU UR29, c[0x0][0x3a0] ;  /* 0x00007400ff1d77ac */ /* 0x000ea20008000800 */
[----:B------:R-:W-:Y:S01]  /*1da0*/  UMOV UR9, 0x1 ;  /* 0x0000000100097882 */ /* 0x000fe20000000000 */
[----:B------:R-:W-:-:S05]  /*1db0*/  UMOV UR14, 0x40 ;  /* 0x00000040000e7882 */ /* 0x000fca0000000000 */
.L_x_62:
[----:B------:R-:W-:Y:S01]  /*1dc0*/  BAR.SYNC.DEFER_BLOCKING 0x0 ;  /* 0x0000000000007b1d */ /* 0x000fe20000010000 */
[----:B------:R-:W-:Y:S01]  /*1dd0*/  ULEA UR28, UR9, UR8, 0x3 ;  /* 0x00000008091c7291 */ /* 0x000fe2000f8e18ff */
[----:B------:R-:W-:Y:S01]  /*1de0*/  @!P3 IMAD.MOV.U32 R2, RZ, RZ, 0x4000 ;  /* 0x00004000ff02b424 */ /* 0x000fe200078e00ff */
[----:B------:R-:W-:Y:S01]  /*1df0*/  ELECT P1, URZ, PT ;  /* 0x0000000000ff782f */ /* 0x000fe20003820000 */
[----:B------:R-:W-:-:S03]  /*1e00*/  ULEA UR12, UR9, UR8, 0xd ;  /* 0x00000008090c7291 */ /* 0x000fc6000f8e68ff */
[----:B------:R-:W-:Y:S02]  /*1e10*/  ISETP.LT.U32.AND P1, PT, R36, 0x20, P1 ;  /* 0x000000202400780c */ /* 0x000fe40000f21070 */
[----:B------:R-:W-:Y:S01]  /*1e20*/  ELECT P0, URZ, PT ;  /* 0x0000000000ff782f */ /* 0x000fe20003800000 */
[----:B------:R-:W-:-:S03]  /*1e30*/  UIADD3 UR16, UPT, UPT, UR12, 0x4000, URZ ;  /* 0x000040000c107890 */ /* 0x000fc6000fffe0ff */
[----:B------:R-:W-:Y:S01]  /*1e40*/  ISETP.LT.U32.AND P0, PT, R36, 0x20, P0 ;  /* 0x000000202400780c */ /* 0x000fe20000701070 */
[----:B------:R-:W-:Y:S01]  /*1e50*/  UMOV UR19, UR14 ;  /* 0x0000000e00137c82 */ /* 0x000fe20008000000 */
[----:B------:R-:W-:-:S05]  /*1e60*/  USHF.L.U32 UR5, UR4, 0x1f, URZ ;  /* 0x0000001f04057899 */ /* 0x000fca00080006ff */
[----:B------:R-:W-:Y:S01]  /*1e70*/  VOTEU.ANY UP0, P1 ;  /* 0x0000000000ff7886 */ /* 0x000fe20000800100 */
[----:B------:R3:W-:Y:S01]  /*1e80*/  @!P3 SYNCS.ARRIVE.TRANS64 RZ, [UR28+0x8000], R2 ;  /* 0x00800002ffffb9a7 */ /* 0x0007e2000800001c */
[----:B------:R4:W-:Y:S06]  /*1e90*/  MEMBAR.ALL.CTA ;  /* 0x0000000000007992 */ /* 0x0009ec0000008000 */
[----:B----4-:R-:W4:Y:S01]  /*1ea0*/  FENCE.VIEW.ASYNC.S ;  /* 0x00000000000073c6 */ /* 0x010f220000000000 */
[----:B------:R-:W-:Y:S01]  /*1eb0*/  @UP0 UIADD3 UR13, UPT, UPT, UR28, 0x8000, URZ ;  /* 0x000080001c0d0890 */ /* 0x000fe2000fffe0ff */
[----:B----4-:R-:W-:Y:S01]  /*1ec0*/  VOTEU.ANY UP0, P1 ;  /* 0x0000000000ff7886 */ /* 0x010fe20000800100 */
[----:B------:R-:W-:Y:S01]  /*1ed0*/  VOTEU.ANY UP1, P0 ;  /* 0x0000000000ff7886 */ /* 0x000fe20000020100 */
[----:B---3--:R-:W-:-:S04]  /*1ee0*/  IMAD.U32 R2, RZ, RZ, UR5 ;  /* 0x00000005ff027e24 */ /* 0x008fc8000f8e00ff */
[----:B------:R-:W-:Y:S01]  /*1ef0*/  @UP1 UIADD3 UR17, UPT, UPT, UR28, 0x8000, URZ ;  /* 0x000080001c111890 */ /* 0x000fe2000fffe0ff */
[----:B------:R-:W-:Y:S01]  /*1f00*/  VOTEU.ANY UP1, P0 ;  /* 0x0000000000ff7886 */ /* 0x000fe20000020100 */
[----:B------:R-:W-:Y:S06]  /*1f10*/  BAR.SYNC.DEFER_BLOCKING 0x0 ;  /* 0x0000000000007b1d */ /* 0x000fec0000010000 */
[----:B------:R3:W-:Y:S01]  /*1f20*/  @UP0 UTMALDG.2D [UR12], [UR24] ;  /* 0x0000000c180005b4 */ /* 0x0007e20008008000 */
[----:B------:R-:W-:Y:S01]  /*1f30*/  UISETP.NE.U32.AND UP0, UPT, UR22, URZ, UPT ;  /* 0x000000ff1600728c */ /* 0x000fe2000bf05070 */
[----:B------:R-:W-:Y:S06]  /*1f40*/  BAR.SYNC.DEFER_BLOCKING 0x0 ;  /* 0x0000000000007b1d */ /* 0x000fec0000010000 */
[----:B------:R3:W-:Y:S02]  /*1f50*/  @UP1 UTMALDG.2D [UR16], [UR26] ;  /* 0x000000101a0015b4 */ /* 0x0007e40008008000 */
[----:B------:R-:W-:Y:S06]  /*1f60*/  BAR.SYNC.DEFER_BLOCKING 0x0 ;  /* 0x0000000000007b1d */ /* 0x000fec0000010000 */
[----:B------:R-:W4:Y:S02]  /*1f70*/  SYNCS.PHASECHK.TRANS64.TRYWAIT P0, [UR28+0x8000], R2 ;  /* 0x00800002ff0075a7 */ /* 0x000f24000800111c */
[----:B---34-:R-:W-:Y:S05]  /*1f80*/  @!P0 BRA `(.L_x_59) ;  /* 0x0000000800948947 */ /* 0x018fea0003800000 */
.L_x_72:
        /* <DEDUP_REMOVED lines=11> */
[----:B------:R-:W-:Y:S02]  /*2040*/  UIADD3 UR6, UP0, UPT, UR16, 0x2, URZ ;  /* 0x0000000210067890 */ /* 0x000fe4000ff1e0ff */
[----:B------:R-:W-:Y:S02]  /*2050*/  UIADD3 UR32, UP1, UPT, UR30, 0x80, URZ ;  /* 0x000000801e207890 */ /* 0x000fe4000ff3e0ff */
[----:B------:R-:W-:Y:S02]  /*2060*/  UIADD3 UR34, UP2, UPT, UR16, 0x4, URZ ;  /* 0x0000000410227890 */ /* 0x000fe4000ff5e0ff */
[----:B------:R-:W-:Y:S02]  /*2070*/  UIADD3 UR36, UP3, UPT, UR30, 0x100, URZ ;  /* 0x000001001e247890 */ /* 0x000fe4000ff7e0ff */
[----:B------:R-:W-:-:S02]  /*2080*/  UIADD3.X UR7, UPT, UPT, UR17, URZ, URZ, UP0, !UPT ;  /* 0x000000ff11077290 */ /* 0x000fc400087fe4ff */
[----:B------:R-:W-:Y:S02]  /*2090*/  UIADD3.X UR33, UPT, UPT, UR31, URZ, URZ, UP1, !UPT ;  /* 0x000000ff1f217290 */ /* 0x000fe40008ffe4ff */
[----:B------:R-:W-:Y:S02]  /*20a0*/  UIADD3.X UR35, UPT, UPT, UR17, URZ, URZ, UP2, !UPT ;  /* 0x000000ff11237290 */ /* 0x000fe400097fe4ff */
[----:B------:R-:W-:Y:S01]  /*20b0*/  UIADD3.X UR37, UPT, UPT, UR31, URZ, URZ, UP3, !UPT ;  /* 0x000000ff1f257290 */ /* 0x000fe20009ffe4ff */
        /* <DEDUP_REMOVED lines=8> */
[----:B------:R3:W-:Y:S01]  /*2140*/  UTCHMMA gdesc[UR10], gdesc[UR12], tmem[UR23], tmem[UR38], idesc[UR39], UPT ;  /* 0x00ff260c0a0075ea */ /* 0x0007e2000b800017 */
[----:B------:R-:W-:Y:S01]  /*2150*/  UMOV UR44, 0x0 ;  /* 0x00000000002c7882 */ /* 0x000fe20000000000 */
[----:B------:R-:W-:Y:S01]  /*2160*/  UMOV UR45, 0x4110010 ;  /* 0x04110010002d7882 */ /* 0x000fe20000000000 */
[----:B------:R3:W-:Y:S01]  /*2170*/  UTCHMMA gdesc[UR16], gdesc[UR30], tmem[UR23], tmem[UR40], idesc[UR41], UPT ;  /* 0x00ff281e100075ea */ /* 0x0007e2000b800017 */
[----:B------:R3:W-:Y:S01]  /*2180*/  UTCHMMA gdesc[UR6], gdesc[UR32], tmem[UR23], tmem[UR42], idesc[UR43], UPT ;  /* 0x00ff2a20060075ea */ /* 0x0007e2000b800017 */
[----:B------:R3:W-:Y:S01]  /*2190*/  UTCHMMA gdesc[UR34], gdesc[UR36], tmem[UR23], tmem[UR44], idesc[UR45], UPT ;  /* 0x00ff2c24220075ea */ /* 0x0007e2000b800017 */
[----:B------:R-:W-:Y:S01]  /*21a0*/  NOP ;  /* 0x0000000000007918 */ /* 0x000fe20000000000 */
.L_x_60:
[----:B------:R-:W-:Y:S01]  /*21b0*/  ELECT P0, URZ, PT ;  /* 0x0000000000ff782f */ /* 0x000fe20003800000 */
[----:B---3--:R-:W-:-:S03]  /*21c0*/  UIADD3 UR6, UPT, UPT, UR28, 0x8010, URZ ;  /* 0x000080101c067890 */ /* 0x008fc6000fffe0ff */
[----:B------:R-:W-:Y:S01]  /*21d0*/  ISETP.LT.U32.AND P0, PT, R36, 0x20, P0 ;  /* 0x000000202400780c */ /* 0x000fe20000701070 */
[----:B------:R-:W-:-:S12]  /*21e0*/  UMOV UR7, URZ ;  /* 0x000000ff00077c82 */ /* 0x000fd80008000000 */
[----:B------:R-:W-:Y:S01]  /*21f0*/  VOTEU.ANY UP0, P0 ;  /* 0x0000000000ff7886 */ /* 0x000fe20000000100 */
[----:B------:R-:W-:-:S04]  /*2200*/  VOTEU.ANY UP1, P0 ;  /* 0x0000000000ff7886 */ /* 0x000fc80000020100 */
[----:B------:R-:W-:Y:S02]  /*2210*/  @UP0 UMOV UR6, UR6 ;  /* 0x0000000600060c82 */ /* 0x000fe40008000000 */
[----:B------:R3:W-:Y:S01]  /*2220*/  @UP1 UTCBAR [UR6], URZ ;  /* 0x000000ff060013e9 */ /* 0x0007e200080000ff */
[----:B------:R-:W-:Y:S06]  /*2230*/  BAR.SYNC.DEFER_BLOCKING 0x0 ;  /* 0x0000000000007b1d */ /* 0x000fec0000010000 */
[----:B------:R-:W4:Y:S02]  /*2240*/  SYNCS.PHASECHK.TRANS64.TRYWAIT P0, [UR28+0x8010], R2 ;  /* 0x00801002ff0075a7 */ /* 0x000f24000800111c */
[----:B---34-:R-:W-:Y:S05]  /*2250*/  @!P0 BRA `(.L_x_61) ;  /* 0x0000000400ec8947 */ /* 0x018fea0003800000 */
.L_x_73:
[----:B------:R-:W-:Y:S02]  /*2260*/  UIADD3 UR9, UPT, UPT, UR9, 0x1, URZ ;  /* 0x0000000109097890 */ /* 0x000fe4000fffe0ff */
[----:B------:R-:W-:Y:S02]  /*2270*/  UIADD3 UR14, UPT, UPT, UR14, 0x40, URZ ;  /* 0x000000400e0e7890 */ /* 0x000fe4000fffe0ff */
[----:B------:R-:W-:-:S04]  /*2280*/  UISETP.NE.U32.AND UP0, UPT, UR9, 0x2, UPT ;  /* 0x000000020900788c */ /* 0x000fc8000bf05070 */
[----:B------:R-:W-:Y:S02]  /*2290*/  USEL UR5, URZ, 0x1, UP0 ;  /* 0x00000001ff057887 */ /* 0x000fe40008000000 */
[----:B------:R-:W-:Y:S02]  /*22a0*/  USEL UR9, UR9, URZ, UP0 ;  /* 0x000000ff09097287 */ /* 0x000fe40008000000 */
[----:B--2---:R-:W-:Y:S02]  /*22b0*/  UISETP.GE.AND UP0, UPT, UR14, UR29, UPT ;  /* 0x0000001d0e00728c */ /* 0x004fe4000bf06270 */
[----:B------:R-:W-:-:S07]  /*22c0*/  ULOP3.LUT UR4, UR4, UR5, URZ, 0x3c, !UPT ;  /* 0x0000000504047292 */ /* 0x000fce000f8e3cff */
[----:B------:R-:W-:Y:S05]  /*22d0*/  BRA.U !UP0, `(.L_x_62) ;  /* 0xfffffff908b87547 */ /* 0x000fea000b83ffff */
.L_x_55:
[----:B---3--:R-:W-:Y:S01]  /*22e0*/  BAR.SYNC.DEFER_BLOCKING 0x0 ;  /* 0x0000000000007b1d */ /* 0x008fe20000010000 */
[----:B------:R-:W-:-:S05]  /*22f0*/  IMAD.SHL.U32 R2, R0, 0x40, RZ ;  /* 0x0000004000027824 */ /* 0x000fca00078e00ff */
[----:B------:R-:W-:Y:S04]  /*2300*/  BSSY.RECONVERGENT B4, `(.L_x_63) ;  /* 0x0000004000047945 */ /* 0x000fe80003800200 */
[----:B------:R-:W-:Y:S05]  /*2310*/  @P3 BRA `(.L_x_64) ;  /* 0x0000000000083947 */ /* 0x000fea0003800000 */
[----:B------:R-:W2:Y:S02]  /*2320*/  SYNCS.CCTL.IV [UR8+0x8000] ;  /* 0x00800000ff0079b1 */ /* 0x000ea40008000008 */
[----:B--2---:R-:W2:Y:S02]  /*2330*/  SYNCS.CCTL.IV [UR8+0x8010] ;  /* 0x00801000ff0079b1 */ /* 0x004ea40008000008 */
.L_x_64:
[----:B------:R-:W-:Y:S05]  /*2340*/  BSYNC.RECONVERGENT B4 ;  /* 0x0000000000047941 */ /* 0x000fea0003800200 */
.L_x_63:
[----:B--2---:R-:W-:Y:S06]  /*2350*/  BAR.SYNC.DEFER_BLOCKING 0x0 ;  /* 0x0000000000007b1d */ /* 0x004fec0000010000 */
[----:B------:R-:W-:Y:S04]  /*2360*/  BSSY.RECONVERGENT B4, `(.L_x_65) ;  /* 0x0000004000047945 */ /* 0x000fe80003800200 */
[----:B------:R-:W-:Y:S05]  /*2370*/  @P3 BRA `(.L_x_66) ;  /* 0x0000000000083947 */ /* 0x000fea0003800000 */
[----:B------:R-:W2:Y:S02]  /*2380*/  SYNCS.CCTL.IV [UR8+0x8008] ;  /* 0x00800800ff0079b1 */ /* 0x000ea40008000008 */
[----:B--2---:R-:W2:Y:S02]  /*2390*/  SYNCS.CCTL.IV [UR8+0x8018] ;  /* 0x00801800ff0079b1 */ /* 0x004ea40008000008 */
.L_x_66:
[----:B------:R-:W-:Y:S05]  /*23a0*/  BSYNC.RECONVERGENT B4 ;  /* 0x0000000000047941 */ /* 0x000fea0003800200 */
.L_x_65:
[----:B------:R-:W-:Y:S01]  /*23b0*/  USHF.L.U32 UR22, UR22, 0x15, URZ ;  /* 0x0000001516167899 */ /* 0x000fe200080006ff */
[----:B-----5:R-:W-:Y:S01]  /*23c0*/  IMAD.SHL.U32 R3, R0, 0x10, RZ ;  /* 0x0000001000037824 */ /* 0x020fe200078e00ff */
[----:B------:R-:W-:Y:S01]  /*23d0*/  LOP3.LUT R2, R2, 0x1800, RZ, 0xc0, !PT ;  /* 0x0000180002027812 */ /* 0x000fe200078ec0ff */
[C---:B------:R-:W-:Y:S01]  /*23e0*/  IMAD.SHL.U32 R4, R0.reuse, 0x4, RZ ;  /* 0x0000000400047824 */ /* 0x040fe200078e00ff */
[----:B------:R-:W-:Y:S01]  /*23f0*/  ULOP3.LUT UR22, UR22, 0x600000, URZ, 0xc0, !UPT ;  /* 0x0060000016167892 */ /* 0x000fe2000f8ec0ff */
[----:B------:R-:W-:Y:S01]  /*2400*/  IMAD.SHL.U32 R0, R0, 0x80, RZ ;  /* 0x0000008000007824 */ /* 0x000fe200078e00ff */
[----:B------:R-:W-:Y:S02]  /*2410*/  LOP3.LUT R3, R2, 0x70, R3, 0xf8, !PT ;  /* 0x0000007002037812 */ /* 0x000fe400078ef803 */
[----:B------:R-:W-:Y:S01]  /*2420*/  ELECT P0, URZ, PT ;  /* 0x0000000000ff782f */ /* 0x000fe20003800000 */
[----:B------:R-:W-:Y:S01]  /*2430*/  UIADD3 UR22, UPT, UPT, UR23, UR22, URZ ;  /* 0x0000001617167290 */ /* 0x000fe2000fffe0ff */
[----:B------:R-:W-:Y:S01]  /*2440*/  LOP3.LUT R3, R3, 0x40, R4, 0x78, !PT ;  /* 0x0000004003037812 */ /* 0x000fe200078e7804 */
[----:B------:R-:W-:Y:S01]  /*2450*/  UMOV UR9, UR18 ;  /* 0x0000001200097c82 */ /* 0x000fe20008000000 */
[----:B------:R-:W-:Y:S01]  /*2460*/  ISETP.LT.U32.AND P0, PT, R36, 0x20, P0 ;  /* 0x000000202400780c */ /* 0x000fe20000701070 */
[----:B------:R-:W-:Y:S01]  /*2470*/  UMOV UR10, UR15 ;  /* 0x0000000f000a7c82 */ /* 0x000fe20008000000 */
[----:B------:R-:W-:-:S04]  /*2480*/  LOP3.LUT R0, R3, 0x780, R0, 0xf8, !PT ;  /* 0x0000078003007812 */ /* 0x000fc800078ef800 */
[----:B------:R-:W-:Y:S01]  /*2490*/  LDTM.16dp32bit_t0_t15.x32 R4, tmem[UR22] ;  /* 0x00000016000479ee */ /* 0x000fe20008a80000 */
[----:B------:R-:W3:Y:S01]  /*24a0*/  LDTM.16dp32bit_t16_t31.x32 R4, tmem[UR22+0x20] ;  /* 0x00002016000479ee */ /* 0x000ee20008aa0000 */
[C---:B------:R-:W-:Y:S01]  /*24b0*/  LOP3.LUT R2, R0.reuse, 0x10, RZ, 0x3c, !PT ;  /* 0x0000001000027812 */ /* 0x040fe200078e3cff */
[----:B------:R-:W-:Y:S01]  /*24c0*/  NOP ;  /* 0x0000000000007918 */ /* 0x000fe20000000000 */
[----:B------:R-:W-:-:S03]  /*24d0*/  LOP3.LUT R3, R0, 0x20, RZ, 0x3c, !PT ;  /* 0x0000002000037812 */ /* 0x000fc600078e3cff */
[----:B---3--:R-:W-:Y:S01]  /*24e0*/  VOTEU.ANY UP1, P0 ;  /* 0x0000000000ff7886 */ /* 0x008fe20000020100 */
[----:B------:R-:W-:Y:S01]  /*24f0*/  VOTEU.ANY UP0, P0 ;  /* 0x0000000000ff7886 */ /* 0x000fe20000000100 */
[----:B------:R-:W-:Y:S02]  /*2500*/  F2FP.F16.F32.PACK_AB R4, R5, R4 ;  /* 0x000000040504723e */ /* 0x000fe400000000ff */
[----:B------:R-:W-:Y:S02]  /*2510*/  F2FP.F16.F32.PACK_AB R5, R7, R6 ;  /* 0x000000060705723e */ /* 0x000fe400000000ff */
[----:B------:R-:W-:Y:S02]  /*2520*/  F2FP.F16.F32.PACK_AB R12, R13, R12 ;  /* 0x0000000c0d0c723e */ /* 0x000fe400000000ff */
[----:B------:R-:W-:Y:S02]  /*2530*/  F2FP.F16.F32.PACK_AB R6, R9, R8 ;  /* 0x000000080906723e */ /* 0x000fe400000000ff */
[----:B------:R-:W-:-:S02]  /*2540*/  F2FP.F16.F32.PACK_AB R7, R11, R10 ;  /* 0x0000000a0b07723e */ /* 0x000fc400000000ff */
[----:B------:R-:W-:Y:S02]  /*2550*/  F2FP.F16.F32.PACK_AB R13, R15, R14 ;  /* 0x0000000e0f0d723e */ /* 0x000fe400000000ff */
[----:B------:R-:W-:Y:S01]  /*2560*/  F2FP.F16.F32.PACK_AB R20, R21, R20 ;  /* 0x000000141514723e */ /* 0x000fe200000000ff */
[----:B--2---:R2:W-:Y:S01]  /*2570*/  STS.128 [R0+UR8], R4 ;  /* 0x0000000400007988 */ /* 0x0045e20008000c08 */
[----:B------:R-:W-:Y:S02]  /*2580*/  F2FP.F16.F32.PACK_AB R14, R17, R16 ;  /* 0x00000010110e723e */ /* 0x000fe400000000ff */
[----:B------:R-:W-:Y:S02]  /*2590*/  F2FP.F16.F32.PACK_AB R15, R19, R18 ;  /* 0x00000012130f723e */ /* 0x000fe400000000ff */
[----:B------:R-:W-:Y:S02]  /*25a0*/  F2FP.F16.F32.PACK_AB R21, R23, R22 ;  /* 0x000000161715723e */ /* 0x000fe400000000ff */
[----:B------:R-:W-:Y:S01]  /*25b0*/  F2FP.F16.F32.PACK_AB R28, R29, R28 ;  /* 0x0000001c1d1c723e */ /* 0x000fe200000000ff */
[----:B------:R2:W-:Y:S01]  /*25c0*/  STS.128 [R2+UR8], R12 ;  /* 0x0000000c02007988 */ /* 0x0005e20008000c08 */
[----:B------:R-:W-:-:S02]  /*25d0*/  F2FP.F16.F32.PACK_AB R22, R25, R24 ;  /* 0x000000181916723e */ /* 0x000fc400000000ff */
[----:B------:R-:W-:Y:S02]  /*25e0*/  F2FP.F16.F32.PACK_AB R23, R27, R26 ;  /* 0x0000001a1b17723e */ /* 0x000fe400000000ff */
[----:B------:R-:W-:Y:S02]  /*25f0*/  F2FP.F16.F32.PACK_AB R29, R31, R30 ;  /* 0x0000001e1f1d723e */ /* 0x000fe400000000ff */
[----:B------:R-:W-:Y:S01]  /*2600*/  F2FP.F16.F32.PACK_AB R30, R33, R32 ;  /* 0x00000020211e723e */ /* 0x000fe200000000ff */
[----:B------:R2:W-:Y:S01]  /*2610*/  STS.128 [R3+UR8], R20 ;  /* 0x0000001403007988 */ /* 0x0005e20008000c08 */
[----:B------:R-:W-:Y:S02]  /*2620*/  F2FP.F16.F32.PACK_AB R31, R35, R34 ;  /* 0x00000022231f723e */ /* 0x000fe400000000ff */
[----:B------:R-:W-:-:S05]  /*2630*/  LOP3.LUT R8, R0, 0x30, RZ, 0x3c, !PT ;  /* 0x0000003000087812 */ /* 0x000fca00078e3cff */
[----:B------:R2:W-:Y:S01]  /*2640*/  STS.128 [R8+UR8], R28 ;  /* 0x0000001c08007988 */ /* 0x0005e20008000c08 */
[----:B------:R3:W-:Y:S06]  /*2650*/  MEMBAR.ALL.CTA ;  /* 0x0000000000007992 */ /* 0x0007ec0000008000 */
[----:B---3--:R-:W3:Y:S02]  /*2660*/  FENCE.VIEW.ASYNC.S ;  /* 0x00000000000073c6 */ /* 0x008ee40000000000 */
[----:B---3--:R-:W-:Y:S06]  /*2670*/  BAR.SYNC.DEFER_BLOCKING 0x0 ;  /* 0x0000000000007b1d */ /* 0x008fec0000010000 */
[----:B------:R2:W-:Y:S01]  /*2680*/  @UP1 UTMASTG.2D [UR8], [UR20] ;  /* 0x00000008140013b5 */ /* 0x0005e20008008000 */
[----:B------:R0:W-:Y:S01]  /*2690*/  UTMACMDFLUSH ;  /* 0x00000000000079b7 */ /* 0x0001e20000000000 */
[----:B------:R-:W-:-:S04]  /*26a0*/  DEPBAR.LE SB0, 0x0 ;  /* 0x000080000000791a */ /* 0x000fc80000000000 */
[----:B------:R-:W-:Y:S08]  /*26b0*/  BAR.SYNC.DEFER_BLOCKING 0x0 ;  /* 0x0000000000007b1d */ /* 0x000ff00000010000 */
[----:B------:R-:W-:Y:S06]  /*26c0*/  BAR.SYNC.DEFER_BLOCKING 0x0 ;  /* 0x0000000000007b1d */ /* 0x000fec0000010000 */
[----:B--2---:R-:W-:Y:S05]  /*26d0*/  @P2 BRA `(.L_x_67) ;  /* 0x0000000000a02947 */ /* 0x004fea0003800000 */
[----:B------:R-:W2:Y:S01]  /*26e0*/  S2UR UR5, SR_CgaCtaId ;  /* 0x00000000000579c3 */ /* 0x000ea20000008800 */
[----:B------:R-:W-:Y:S01]  /*26f0*/  NOP ;  /* 0x0000000000007918 */ /* 0x000fe20000000000 */
[----:B------:R-:W-:Y:S01]  /*2700*/  UMOV UR4, 0x50 ;  /* 0x0000005000047882 */ /* 0x000fe20000000000 */
[----:B------:R-:W-:Y:S02]  /*2710*/  IMAD.U32 R0, RZ, RZ, UR23 ;  /* 0x00000017ff007e24 */ /* 0x000fe4000f8e00ff */
[----:B------:R-:W-:Y:S02]  /*2720*/  IMAD.MOV.U32 R3, RZ, RZ, 0x3 ;  /* 0x00000003ff037424 */ /* 0x000fe400078e00ff */
[----:B------:R-:W-:Y:S01]  /*2730*/  IMAD.MOV.U32 R7, RZ, RZ, 0x1 ;  /* 0x00000001ff077424 */ /* 0x000fe200078e00ff */
[----:B------:R-:W-:-:S04]  /*2740*/  LOP3.LUT R0, R0, 0xffff, RZ, 0xc0, !PT ;  /* 0x0000ffff00007812 */ /* 0x000fc800078ec0ff */
[----:B------:R-:W-:-:S05]  /*2750*/  SHF.R.U32.HI R0, RZ, 0x5, R0 ;  /* 0x00000005ff007819 */ /* 0x000fca0000011600 */
[----:B------:R-:W-:Y:S01]  /*2760*/  VIADD R2, R0, 0x10 ;  /* 0x0000001000027836 */ /* 0x000fe20000000000 */
[----:B------:R-:W-:Y:S01]  /*2770*/  SHF.L.U32 R0, R3, R0, RZ ;  /* 0x0000000003007219 */ /* 0x000fe200000006ff */
[----:B--2---:R-:W-:-:S03]  /*2780*/  ULEA UR6, UR5, UR4, 0x18 ;  /* 0x0000000405067291 */ /* 0x004fc6000f8ec0ff */
[----:B------:R-:W-:-:S04]  /*2790*/  SHF.L.U32 R3, R7, R2, RZ ;  /* 0x0000000207037219 */ /* 0x000fc800000006ff */
[----:B------:R-:W-:Y:S02]  /*27a0*/  LOP3.LUT R0, R3, R0, RZ, 0xfc, !PT ;  /* 0x0000000003007212 */ /* 0x000fe400078efcff */
[----:B------:R-:W2:Y:S02]  /*27b0*/  LDS R5, [UR6] ;  /* 0x00000006ff057984 */ /* 0x000ea40008000800 */
[C---:B------:R-:W-:Y:S02]  /*27c0*/  LOP3.LUT R2, R0.reuse, 0xffff, RZ, 0xc0, !PT ;  /* 0x0000ffff00027812 */ /* 0x040fe400078ec0ff */
[----:B--2---:R-:W-:-:S04]  /*27d0*/  LOP3.LUT R3, R0, 0xffff, R5, 0x80, !PT ;  /* 0x0000ffff00037812 */ /* 0x004fc800078e8005 */
[----:B------:R-:W-:-:S13]  /*27e0*/  ISETP.NE.AND P0, PT, R3, R2, PT ;  /* 0x000000020300720c */ /* 0x000fda0003f05270 */
[----:B------:R-:W-:Y:S05]  /*27f0*/  @P0 BRA `(.L_x_68) ;  /* 0x0000000000500947 */ /* 0x000fea0003800000 */
[----:B------:R-:W-:Y:S02]  /*2800*/  SHF.R.U32.HI R5, RZ, 0x10, R5 ;  /* 0x00000010ff057819 */ /* 0x000fe40000011605 */
[----:B------:R-:W-:-:S04]  /*2810*/  SHF.R.U32.HI R2, RZ, 0x10, R0 ;  /* 0x00000010ff027819 */ /* 0x000fc80000011600 */
[----:B------:R-:W-:-:S04]  /*2820*/  LOP3.LUT R5, R5, R2, RZ, 0xc0, !PT ;  /* 0x0000000205057212 */ /* 0x000fc800078ec0ff */
[----:B------:R-:W-:-:S13]  /*2830*/  ISETP.NE.AND P0, PT, R5, R2, PT ;  /* 0x000000020500720c */ /* 0x000fda0003f05270 */
[----:B------:R-:W-:Y:S05]  /*2840*/  @P0 BRA `(.L_x_69) ;  /* 0x0000000000300947 */ /* 0x000fea0003800000 */
[----:B------:R-:W-:Y:S01]  /*2850*/  R2UR UR4, R0 ;  /* 0x00000000000472ca */ /* 0x000fe200000e0000 */
[----:B------:R-:W-:Y:S01]  /*2860*/  VOTEU.ANY UR5, UPT, PT ;  /* 0x0000000000057886 */ /* 0x000fe200038e0100 */
[----:B------:R-:W2:Y:S01]  /*2870*/  S2R R0, SR_LANEID ;  /* 0x0000000000007919 */ /* 0x000ea20000000000 */
[----:B------:R-:W-:-:S10]  /*2880*/  UFLO.U32 UR5, UR5 ;  /* 0x00000005000572bd */ /* 0x000fd400080e0000 */
[----:B------:R-:W-:-:S06]  /*2890*/  ULOP3.LUT UR4, URZ, UR4, URZ, 0x33, !UPT ;  /* 0x00000004ff047292 */ /* 0x000fcc000f8e33ff */
[----:B------:R-:W-:-:S04]  /*28a0*/  IMAD.U32 R2, RZ, RZ, UR4 ;  /* 0x00000004ff027e24 */ /* 0x000fc8000f8e00ff */
[----:B------:R-:W3:Y:S02]  /*28b0*/  REDUX UR7, R2 ;  /* 0x00000000020773c4 */ /* 0x000ee40000000000 */
[----:B------:R4:W-:Y:S01]  /*28c0*/  UTCATOMSWS.AND URZ, UR4 ;  /* 0x0000000400ff79e3 */ /* 0x0009e20008000000 */
[----:B--2---:R-:W-:Y:S01]  /*28d0*/  ISETP.EQ.U32.AND P0, PT, R0, UR5, PT ;  /* 0x0000000500007c0c */ /* 0x004fe2000bf02070 */
[----:B---3--:R-:W-:-:S12]  /*28e0*/  IMAD.U32 R0, RZ, RZ, UR7 ;  /* 0x00000007ff007e24 */ /* 0x008fd8000f8e00ff */
[----:B------:R4:W-:Y:S01]  /*28f0*/  @P0 ATOMS.AND RZ, [UR6], R0 ;  /* 0x00000000ffff098c */ /* 0x0009e2000a800006 */
[----:B------:R-:W-:Y:S05]  /*2900*/  BRA `(.L_x_67) ;  /* 0x0000000000147947 */ /* 0x000fea0003800000 */
.L_x_69:
[----:B------:R-:W-:-:S07]  /*2910*/  MOV R2, 0x2930 ;  /* 0x0000293000027802 */ /* 0x000fce0000000f00 */
[----:B-1----:R-:W-:Y:S05]  /*2920*/  CALL.REL.NOINC `($__internal_0_$__cuda_sm10x_tcgen05_guardrail_trap_col_being_dealloced_not_returned_by_alloc) ;  /* 0x0000000000447944 */ /* 0x002fea0003c00000 */
[----:B------:R-:W-:Y:S05]  /*2930*/  BRA `(.L_x_67) ;  /* 0x0000000000087947 */ /* 0x000fea0003800000 */
.L_x_68:
[----:B------:R-:W-:-:S07]  /*2940*/  MOV R2, 0x2960 ;  /* 0x0000296000027802 */ /* 0x000fce0000000f00 */
[----:B-1----:R-:W-:Y:S05]  /*2950*/  CALL.REL.NOINC `($__internal_2_$__cuda_sm10x_tcgen05_guardrail_trap_unallocated_columns_being_dealloced) ;  /* 0x0000000000507944 */ /* 0x002fea0003c00000 */
.L_x_67:
[----:B------:R-:W-:Y:S01]  /*2960*/  NOP ;  /* 0x0000000000007918 */ /* 0x000fe20000000000 */
[----:B----4-:R-:W-:Y:S05]  /*2970*/  EXIT ;  /* 0x000000000000794d */ /* 0x010fea0003800000 */
.L_x_56:
[----:B------:R-:W2:Y:S02]  /*2980*/  SYNCS.PHASECHK.TRANS64.TRYWAIT P0, [UR8+0x8000], RZ ;  /* 0x008000ffff0075a7 */ /* 0x000ea40008001108 */
[----:B--2---:R-:W-:Y:S05]  /*2990*/  @!P0 BRA `(.L_x_56) ;  /* 0xfffffffc00f88947 */ /* 0x004fea000383ffff */
[----:B------:R-:W-:Y:S05]  /*29a0*/  BRA `(.L_x_70) ;  /* 0xfffffff000487947 */ /* 0x000fea000383ffff */
.L_x_58:
[----:B------:R-:W2:Y:S02]  /*29b0*/  SYNCS.PHASECHK.TRANS64.TRYWAIT P1, [UR8+0x8010], RZ ;  /* 0x008010ffff0075a7 */ /* 0x000ea40008021108 */
[----:B--2---:R-:W-:Y:S05]  /*29c0*/  @!P1 BRA `(.L_x_58) ;  /* 0xfffffffc00f89947 */ /* 0x004fea000383ffff */
[----:B------:R-:W-:Y:S05]  /*29d0*/  BRA `(.L_x_71) ;  /* 0xfffffff000e47947 */ /* 0x000fea000383ffff */
.L_x_59:
[----:B------:R-:W3:Y:S02]  /*29e0*/  SYNCS.PHASECHK.TRANS64.TRYWAIT P0, [UR28+0x8000], R2 ;  /* 0x00800002ff0075a7 */ /* 0x000ee4000800111c */
[----:B---3--:R-:W-:Y:S05]  /*29f0*/  @!P0 BRA `(.L_x_59) ;  /* 0xfffffffc00f88947 */ /* 0x008fea000383ffff */
[----:B------:R-:W-:Y:S05]  /*2a00*/  BRA `(.L_x_72) ;  /* 0xfffffff400607947 */ /* 0x000fea000383ffff */
.L_x_61:
[----:B------:R-:W3:Y:S02]  /*2a10*/  SYNCS.PHASECHK.TRANS64.TRYWAIT P0, [UR28+0x8010], R2 ;  /* 0x00801002ff0075a7 */ /* 0x000ee4000800111c */
[----:B---3--:R-:W-:Y:S05]  /*2a20*/  @!P0 BRA `(.L_x_61) ;  /* 0xfffffffc00f88947 */ /* 0x008fea000383ffff */
[----:B------:R-:W-:Y:S05]  /*2a30*/  BRA `(.L_x_73) ;  /* 0xfffffff800087947 */ /* 0x000fea000383ffff */
        .weak           $__internal_0_$__cuda_sm10x_tcgen05_guardrail_trap_col_being_dealloced_not_returned_by_alloc
        .type           $__internal_0_$__cuda_sm10x_tcgen05_guardrail_trap_col_being_dealloced_not_returned_by_alloc,@function
        .size           $__internal_0_$__cuda_sm10x_tcgen05_guardrail_trap_col_being_dealloced_not_returned_by_alloc,($__internal_1_$__cuda_sm10x_tcgen05_guardrail_trap_phase_invalid_during_alloc - $__internal_0_$__cuda_sm10x_tcgen05_guardrail_trap_col_being_dealloced_not_returned_by_alloc)
$__internal_0_$__cuda_sm10x_tcgen05_guardrail_trap_col_being_dealloced_not_returned_by_alloc:
[----:B------:R-:W-:Y:S05]  /*2a40*/  BPT.TRAP 0x1 ;  /* 0x000000040000795c */ /* 0x000fea0000300000 */
[----:B------:R-:W-:-:S04]  /*2a50*/  IMAD.MOV.U32 R3, RZ, RZ, 0x0 ;  /* 0x00000000ff037424 */ /* 0x000fc800078e00ff */
[----:B------:R-:W-:Y:S05]  /*2a60*/  RET.REL.NODEC R2 `(gluon_tcgen05) ;  /* 0xffffffd402647950 */ /* 0x000fea0003c3ffff */
        .weak           $__internal_1_$__cuda_sm10x_tcgen05_guardrail_trap_phase_invalid_during_alloc
        .type           $__internal_1_$__cuda_sm10x_tcgen05_guardrail_trap_phase_invalid_during_alloc,@function
        .size           $__internal_1_$__cuda_sm10x_tcgen05_guardrail_trap_phase_invalid_during_alloc,($__internal_2_$__cuda_sm10x_tcgen05_guardrail_trap_unallocated_columns_being_dealloced - $__internal_1_$__cuda_sm10x_tcgen05_guardrail_trap_phase_invalid_during_alloc)
$__internal_1_$__cuda_sm10x_tcgen05_guardrail_trap_phase_invalid_during_alloc:
[----:B------:R-:W-:Y:S05]  /*2a70*/  BPT.TRAP 0x1 ;  /* 0x000000040000795c */ /* 0x000fea0000300000 */
[----:B------:R-:W-:-:S04]  /*2a80*/  IMAD.MOV.U32 R3, RZ, RZ, 0x0 ;  /* 0x00000000ff037424 */ /* 0x000fc800078e00ff */
[----:B------:R-:W-:Y:S05]  /*2a90*/  RET.REL.NODEC R2 `(gluon_tcgen05) ;  /* 0xffffffd402587950 */ /* 0x000fea0003c3ffff */
        .weak           $__internal_2_$__cuda_sm10x_tcgen05_guardrail_trap_unallocated_columns_being_dealloced
        .type           $__internal_2_$__cuda_sm10x_tcgen05_guardrail_trap_unallocated_columns_being_dealloced,@function
        .size           $__internal_2_$__cuda_sm10x_tcgen05_guardrail_trap_unallocated_columns_being_dealloced,(.L_x_77 - $__internal_2_$__cuda_sm10x_tcgen05_guardrail_trap_unallocated_columns_being_dealloced)
$__internal_2_$__cuda_sm10x_tcgen05_guardrail_trap_unallocated_columns_being_dealloced:
[----:B------:R-:W-:Y:S05]  /*2aa0*/  BPT.TRAP 0x1 ;  /* 0x000000040000795c */ /* 0x000fea0000300000 */
[----:B------:R-:W-:-:S04]  /*2ab0*/  IMAD.MOV.U32 R3, RZ, RZ, 0x0 ;  /* 0x00000000ff037424 */ /* 0x000fc800078e00ff */
[----:B------:R-:W-:Y:S05]  /*2ac0*/  RET.REL.NODEC R2 `(gluon_tcgen05) ;  /* 0xffffffd4024c7950 */ /* 0x000fea0003c3ffff */
.L_x_74:
[----:B------:R-:W-:-:S00]  /*2ad0*/  BRA `(.L_x_74) ;  /* 0xfffffffc00fc7947 */ /* 0x000fc0000383ffff */
[----:B------:R-:W-:-:S00]  /*2ae0*/  NOP ;  /* 0x0000000000007918 */ /* 0x000fc00000000000 */
        /* <DEDUP_REMOVED lines=9> */
.L_x_77:


//--------------------- .nv.shared.gluon_tcgen05  --------------------------
	.section	.nv.shared.gluon_tcgen05,"aw",@nobits
	.sectionflags	@""
	.align	16
	.zero		1024


//--------------------- .nv.shared.reserved.0     --------------------------
	.section	.nv.shared.reserved.0,"aw",@nobits
	.align	8
	.weak		__nv_reservedSMEM_offset_0_alias
	.size		__nv_reservedSMEM_offset_0_alias, 0, 64
	.other		__nv_reservedSMEM_offset_0_alias,@"STO_CUDA_RESERVED_SHARED STV_DEFAULT"
__nv_reservedSMEM_offset_0_alias:
	.zero		0
.nv.shared.reserved.0:
	.zero		64
	.weak		__nv_reservedSMEM_allocation_phase
	.type		__nv_reservedSMEM_allocation_phase,@object
	.size		__nv_reservedSMEM_allocation_phase,(.L_0 - __nv_reservedSMEM_allocation_phase)
__nv_reservedSMEM_allocation_phase:
	.zero		1
.L_0:
	.zero		7
	.weak		__nv_reservedSMEM_devtool_atexit_pc
	.type		__nv_reservedSMEM_devtool_atexit_pc,@object
	.size		__nv_reservedSMEM_devtool_atexit_pc,(__nv_reservedSMEM_allocation_mask - __nv_reservedSMEM_devtool_atexit_pc)
__nv_reservedSMEM_devtool_atexit_pc:
	.zero		8
	.weak		__nv_reservedSMEM_allocation_mask
	.type		__nv_reservedSMEM_allocation_mask,@object
	.size		__nv_reservedSMEM_allocation_mask,(.L_2 - __nv_reservedSMEM_allocation_mask)
__nv_reservedSMEM_allocation_mask:
	.zero		4
.L_2:


//--------------------- .nv.constant0.gluon_tcgen05 --------------------------
	.section	.nv.constant0.gluon_tcgen05,"a",@progbits
	.sectionflags	@""
	.align	4
.nv.constant0.gluon_tcgen05:
	.zero		976


//--------------------- SYMBOLS --------------------------

	.type		.nv.reservedSmem.offset0,@object
	.size		.nv.reservedSmem.offset0,0x4
	.type		.nv.reservedSmem.cap,@object
	.size		.nv.reservedSmem.cap,0x4
